// auto-generated by cutlass_sweep.gemm — config: {"arch": "sm_100", "cluster_m": 1, "cluster_n": 1, "dtype": "bf16", "stages": 0, "tile_k": 32, "tile_m": 64, "tile_n": 256}
#include "cutlass/cutlass.h"
#include "cutlass/gemm/collective/collective_builder.hpp"
#include "cutlass/gemm/device/gemm_universal_adapter.h"
#include "cutlass/gemm/kernel/gemm_universal.hpp"
#include "cutlass/epilogue/collective/collective_builder.hpp"

using ElemA = cutlass::bfloat16_t;
using ElemB = cutlass::bfloat16_t;
using ElemCD = cutlass::bfloat16_t;
using Acc  = float;
using TileShape    = cute::Shape<cute::_64, cute::_256, cute::_32>;
using ClusterShape = cute::Shape<cute::_1, cute::_1, cute::_1>;

using CollectiveEpilogue = typename cutlass::epilogue::collective::CollectiveBuilder<
    cutlass::arch::Sm100, cutlass::arch::OpClassTensorOp,
    TileShape, ClusterShape,
    cutlass::epilogue::collective::EpilogueTileAuto,
    Acc, Acc,
    ElemCD, cutlass::layout::RowMajor, 128 / cutlass::sizeof_bits<ElemCD>::value,
    ElemCD, cutlass::layout::RowMajor, 128 / cutlass::sizeof_bits<ElemCD>::value,
    cutlass::epilogue::collective::EpilogueScheduleAuto
  >::CollectiveOp;

using CollectiveMainloop = typename cutlass::gemm::collective::CollectiveBuilder<
    cutlass::arch::Sm100, cutlass::arch::OpClassTensorOp,
    ElemA, cutlass::layout::RowMajor, 128 / cutlass::sizeof_bits<ElemA>::value,
    ElemB, cutlass::layout::ColumnMajor, 128 / cutlass::sizeof_bits<ElemB>::value,
    Acc,
    TileShape, ClusterShape,
    cutlass::gemm::collective::StageCountAutoCarveout<static_cast<int>(sizeof(typename CollectiveEpilogue::SharedStorage))>,
    cutlass::gemm::collective::KernelScheduleAuto
  >::CollectiveOp;

using GemmKernel = cutlass::gemm::kernel::GemmUniversal<
    cute::Shape<int,int,int,int>,
    CollectiveMainloop,
    CollectiveEpilogue
>;
using Gemm = cutlass::gemm::device::GemmUniversalAdapter<GemmKernel>;

// Force the device kernel symbol into the cubin without needing a host main.
auto* _anchor = &cutlass::device_kernel<GemmKernel>;


// ===== COMPILED SASS (sm_100a) =====

	.target	sm_100a

	.elftype	@"ET_EXEC"


//--------------------- .note.nv.tkinfo           --------------------------
	.section	.note.nv.tkinfo,"",@"SHT_NOTE"
	.sectionflags	@"SHF_NOTE_NV_TKINFO"
	.tkinfo
        /*0018*/ 	.word	0x00000002
        /*0030*/ 	.string	""
        /*0030*/ 	.string	"ptxas"
        /*0030*/ 	.string	"Cuda compilation tools, release 13.0, V13.0.88"
        /*0030*/ 	.string	"Build cuda_13.0.r13.0/compiler.36424714_0"
        /*0030*/ 	.string	"-arch sm_100a -m 64 "



//--------------------- .note.nv.cuinfo           --------------------------
	.section	.note.nv.cuinfo,"",@"SHT_NOTE"
	.sectionflags	@"SHF_NOTE_NV_CUINFO"
        /*0018*/ 	.short	0x0002
        /*001a*/ 	.short	0x0064
        /*001c*/ 	.short	0x0082
	.zero		2


//--------------------- .nv.info                  --------------------------
	.section	.nv.info,"",@"SHT_CUDA_INFO"
	.align	4


	//----- nvinfo : EIATTR_REGCOUNT
	.align		4
        /*0000*/ 	.byte	0x04, 0x2f
        /*0002*/ 	.short	(.L_19 - .L_18)
	.align		4
.L_18:
        /*0004*/ 	.word	index@(_ZN7cutlass13device_kernelINS_4gemm6kernel13GemmUniversalIN4cute5tupleIJiiiiEEENS1_10collective13CollectiveMmaINS1_35MainloopSm100TmaUmmaWarpSpecializedILi9ELi2ELi4ENS5_IJNS4_1CILi1EEESB_SB_EEEEENS5_IJNSA_ILi64EEENSA_ILi256EEENSA_ILi32EEEEEENS_10bfloat16_tENS5_IJlSB_lEEESI_SJ_NS4_8TiledMMAINS4_8MMA_AtomIJNS4_20SM100_MMA_F16BF16_SSISI_SI_fLi64ELi256ELNS4_4UMMA5MajorE0ELSO_0ELNSN_7ScaleInE0ELSP_0EEEEEENS4_6LayoutISC_NS5_IJNSA_ILi0EEEST_ST_EEEEENS5_IJNS4_10UnderscoreESW_SW_EEEEENS4_13SM90_TMA_LOADENS4_14ComposedLayoutINS4_7SwizzleILi2ELi4ELi3EEENS4_18smem_ptr_flag_bitsILi16EEENSS_INS5_IJNSA_ILi8EEESG_EEENS5_IJSG_SB_EEEEEEEvNS4_8identityESZ_S19_vS1A_EENS_8epilogue10collective18CollectiveEpilogueINS1C_23Sm100TmaWarpSpecializedILi4ELi2ELi32ELb1ELb0EEEJSH_NS5_IJNSS_ISE_SB_EES1H_EEESI_SJ_SI_SJ_NS1C_6fusion15FusionCallbacksIS1G_NS1J_17LinearCombinationISI_fSI_fLNS_15FloatRoundStyleE2EEESH_S1I_JEEENS4_5SM1004TMEM4LOAD26SM100_TMEM_LOAD_16dp256b8xESZ_NS10_INS11_ILi3ELi4ELi3EEES14_NSS_INS5_IJS15_SE_EEENS5_IJSE_SB_EEEEEEENS4_17SM75_U32x4_LDSM_NENS4_14SM90_TMA_STOREES1X_NS4_17SM90_U32x4_STSM_NENS4_39AutoVectorizingCopyWithAssumedAlignmentILi128EEEEEEvvEEEEvNT_6ParamsE)
        /*0008*/ 	.word	0x00000070


	//----- nvinfo : EIATTR_FRAME_SIZE
	.align		4
.L_19:
        /*000c*/ 	.byte	0x04, 0x11
        /*000e*/ 	.short	(.L_21 - .L_20)
	.align		4
.L_20:
        /*0010*/ 	.word	index@($__internal_2_$__cuda_sm10x_tcgen05_guardrail_trap_unallocated_columns_being_dealloced)
        /*0014*/ 	.word	0x00000000


	//----- nvinfo : EIATTR_FRAME_SIZE
	.align		4
.L_21:
        /*0018*/ 	.byte	0x04, 0x11
        /*001a*/ 	.short	(.L_23 - .L_22)
	.align		4
.L_22:
        /*001c*/ 	.word	index@($__internal_1_$__cuda_sm10x_tcgen05_guardrail_trap_phase_invalid_during_alloc)
        /*0020*/ 	.word	0x00000000


	//----- nvinfo : EIATTR_FRAME_SIZE
	.align		4
.L_23:
        /*0024*/ 	.byte	0x04, 0x11
        /*0026*/ 	.short	(.L_25 - .L_24)
	.align		4
.L_24:
        /*0028*/ 	.word	index@($__internal_0_$__cuda_sm10x_tcgen05_guardrail_trap_col_being_dealloced_not_returned_by_alloc)
        /*002c*/ 	.word	0x00000000


	//----- nvinfo : EIATTR_FRAME_SIZE
	.align		4
.L_25:
        /*0030*/ 	.byte	0x04, 0x11
        /*0032*/ 	.short	(.L_27 - .L_26)
	.align		4
.L_26:
        /*0034*/ 	.word	index@(_ZN7cutlass13device_kernelINS_4gemm6kernel13GemmUniversalIN4cute5tupleIJiiiiEEENS1_10collective13CollectiveMmaINS1_35MainloopSm100TmaUmmaWarpSpecializedILi9ELi2ELi4ENS5_IJNS4_1CILi1EEESB_SB_EEEEENS5_IJNSA_ILi64EEENSA_ILi256EEENSA_ILi32EEEEEENS_10bfloat16_tENS5_IJlSB_lEEESI_SJ_NS4_8TiledMMAINS4_8MMA_AtomIJNS4_20SM100_MMA_F16BF16_SSISI_SI_fLi64ELi256ELNS4_4UMMA5MajorE0ELSO_0ELNSN_7ScaleInE0ELSP_0EEEEEENS4_6LayoutISC_NS5_IJNSA_ILi0EEEST_ST_EEEEENS5_IJNS4_10UnderscoreESW_SW_EEEEENS4_13SM90_TMA_LOADENS4_14ComposedLayoutINS4_7SwizzleILi2ELi4ELi3EEENS4_18smem_ptr_flag_bitsILi16EEENSS_INS5_IJNSA_ILi8EEESG_EEENS5_IJSG_SB_EEEEEEEvNS4_8identityESZ_S19_vS1A_EENS_8epilogue10collective18CollectiveEpilogueINS1C_23Sm100TmaWarpSpecializedILi4ELi2ELi32ELb1ELb0EEEJSH_NS5_IJNSS_ISE_SB_EES1H_EEESI_SJ_SI_SJ_NS1C_6fusion15FusionCallbacksIS1G_NS1J_17LinearCombinationISI_fSI_fLNS_15FloatRoundStyleE2EEESH_S1I_JEEENS4_5SM1004TMEM4LOAD26SM100_TMEM_LOAD_16dp256b8xESZ_NS10_INS11_ILi3ELi4ELi3EEES14_NSS_INS5_IJS15_SE_EEENS5_IJSE_SB_EEEEEEENS4_17SM75_U32x4_LDSM_NENS4_14SM90_TMA_STOREES1X_NS4_17SM90_U32x4_STSM_NENS4_39AutoVectorizingCopyWithAssumedAlignmentILi128EEEEEEvvEEEEvNT_6ParamsE)
        /*0038*/ 	.word	0x00000000


	//----- nvinfo : EIATTR_MIN_STACK_SIZE
	.align		4
.L_27:
        /*003c*/ 	.byte	0x04, 0x12
        /*003e*/ 	.short	(.L_29 - .L_28)
	.align		4
.L_28:
        /*0040*/ 	.word	index@(_ZN7cutlass13device_kernelINS_4gemm6kernel13GemmUniversalIN4cute5tupleIJiiiiEEENS1_10collective13CollectiveMmaINS1_35MainloopSm100TmaUmmaWarpSpecializedILi9ELi2ELi4ENS5_IJNS4_1CILi1EEESB_SB_EEEEENS5_IJNSA_ILi64EEENSA_ILi256EEENSA_ILi32EEEEEENS_10bfloat16_tENS5_IJlSB_lEEESI_SJ_NS4_8TiledMMAINS4_8MMA_AtomIJNS4_20SM100_MMA_F16BF16_SSISI_SI_fLi64ELi256ELNS4_4UMMA5MajorE0ELSO_0ELNSN_7ScaleInE0ELSP_0EEEEEENS4_6LayoutISC_NS5_IJNSA_ILi0EEEST_ST_EEEEENS5_IJNS4_10UnderscoreESW_SW_EEEEENS4_13SM90_TMA_LOADENS4_14ComposedLayoutINS4_7SwizzleILi2ELi4ELi3EEENS4_18smem_ptr_flag_bitsILi16EEENSS_INS5_IJNSA_ILi8EEESG_EEENS5_IJSG_SB_EEEEEEEvNS4_8identityESZ_S19_vS1A_EENS_8epilogue10collective18CollectiveEpilogueINS1C_23Sm100TmaWarpSpecializedILi4ELi2ELi32ELb1ELb0EEEJSH_NS5_IJNSS_ISE_SB_EES1H_EEESI_SJ_SI_SJ_NS1C_6fusion15FusionCallbacksIS1G_NS1J_17LinearCombinationISI_fSI_fLNS_15FloatRoundStyleE2EEESH_S1I_JEEENS4_5SM1004TMEM4LOAD26SM100_TMEM_LOAD_16dp256b8xESZ_NS10_INS11_ILi3ELi4ELi3EEES14_NSS_INS5_IJS15_SE_EEENS5_IJSE_SB_EEEEEEENS4_17SM75_U32x4_LDSM_NENS4_14SM90_TMA_STOREES1X_NS4_17SM90_U32x4_STSM_NENS4_39AutoVectorizingCopyWithAssumedAlignmentILi128EEEEEEvvEEEEvNT_6ParamsE)
        /*0044*/ 	.word	0x00000000
.L_29:


//--------------------- .nv.compat                --------------------------
	.section	.nv.compat,"",@"SHT_CUDA_COMPAT_INFO"
	.align	4
        /*0000*/ 	.byte	0x02, 0x09, 0x01, 0x00, 0x02, 0x02, 0x02, 0x00, 0x02, 0x05, 0x05, 0x00, 0x03, 0x07, 0x01, 0x01
        /*0010*/ 	.byte	0x02, 0x03, 0x01, 0x00, 0x02, 0x06, 0x01, 0x00, 0x04, 0x0b, 0x08, 0x00, 0x09, 0x00, 0x00, 0x00
        /*0020*/ 	.byte	0x00, 0x00, 0x00, 0x00


//--------------------- .nv.info._ZN7cutlass13device_kernelINS_4gemm6kernel13GemmUniversalIN4cute5tupleIJiiiiEEENS1_10collective13CollectiveMmaINS1_35MainloopSm100TmaUmmaWarpSpecializedILi9ELi2ELi4ENS5_IJNS4_1CILi1EEESB_SB_EEEEENS5_IJNSA_ILi64EEENSA_ILi256EEENSA_ILi32EEEEEENS_10bfloat16_tENS5_IJlSB_lEEESI_SJ_NS4_8TiledMMAINS4_8MMA_AtomIJNS4_20SM100_MMA_F16BF16_SSISI_SI_fLi64ELi256ELNS4_4UMMA5MajorE0ELSO_0ELNSN_7ScaleInE0ELSP_0EEEEEENS4_6LayoutISC_NS5_IJNSA_ILi0EEEST_ST_EEEEENS5_IJNS4_10UnderscoreESW_SW_EEEEENS4_13SM90_TMA_LOADENS4_14ComposedLayoutINS4_7SwizzleILi2ELi4ELi3EEENS4_18smem_ptr_flag_bitsILi16EEENSS_INS5_IJNSA_ILi8EEESG_EEENS5_IJSG_SB_EEEEEEEvNS4_8identityESZ_S19_vS1A_EENS_8epilogue10collective18CollectiveEpilogueINS1C_23Sm100TmaWarpSpecializedILi4ELi2ELi32ELb1ELb0EEEJSH_NS5_IJNSS_ISE_SB_EES1H_EEESI_SJ_SI_SJ_NS1C_6fusion15FusionCallbacksIS1G_NS1J_17LinearCombinationISI_fSI_fLNS_15FloatRoundStyleE2EEESH_S1I_JEEENS4_5SM1004TMEM4LOAD26SM100_TMEM_LOAD_16dp256b8xESZ_NS10_INS11_ILi3ELi4ELi3EEES14_NSS_INS5_IJS15_SE_EEENS5_IJSE_SB_EEEEEEENS4_17SM75_U32x4_LDSM_NENS4_14SM90_TMA_STOREES1X_NS4_17SM90_U32x4_STSM_NENS4_39AutoVectorizingCopyWithAssumedAlignmentILi128EEEEEEvvEEEEvNT_6ParamsE --------------------------
	.section	.nv.info._ZN7cutlass13device_kernelINS_4gemm6kernel13GemmUniversalIN4cute5tupleIJiiiiEEENS1_10collective13CollectiveMmaINS1_35MainloopSm100TmaUmmaWarpSpecializedILi9ELi2ELi4ENS5_IJNS4_1CILi1EEESB_SB_EEEEENS5_IJNSA_ILi64EEENSA_ILi256EEENSA_ILi32EEEEEENS_10bfloat16_tENS5_IJlSB_lEEESI_SJ_NS4_8TiledMMAINS4_8MMA_AtomIJNS4_20SM100_MMA_F16BF16_SSISI_SI_fLi64ELi256ELNS4_4UMMA5MajorE0ELSO_0ELNSN_7ScaleInE0ELSP_0EEEEEENS4_6LayoutISC_NS5_IJNSA_ILi0EEEST_ST_EEEEENS5_IJNS4_10UnderscoreESW_SW_EEEEENS4_13SM90_TMA_LOADENS4_14ComposedLayoutINS4_7SwizzleILi2ELi4ELi3EEENS4_18smem_ptr_flag_bitsILi16EEENSS_INS5_IJNSA_ILi8EEESG_EEENS5_IJSG_SB_EEEEEEEvNS4_8identityESZ_S19_vS1A_EENS_8epilogue10collective18CollectiveEpilogueINS1C_23Sm100TmaWarpSpecializedILi4ELi2ELi32ELb1ELb0EEEJSH_NS5_IJNSS_ISE_SB_EES1H_EEESI_SJ_SI_SJ_NS1C_6fusion15FusionCallbacksIS1G_NS1J_17LinearCombinationISI_fSI_fLNS_15FloatRoundStyleE2EEESH_S1I_JEEENS4_5SM1004TMEM4LOAD26SM100_TMEM_LOAD_16dp256b8xESZ_NS10_INS11_ILi3ELi4ELi3EEES14_NSS_INS5_IJS15_SE_EEENS5_IJSE_SB_EEEEEEENS4_17SM75_U32x4_LDSM_NENS4_14SM90_TMA_STOREES1X_NS4_17SM90_U32x4_STSM_NENS4_39AutoVectorizingCopyWithAssumedAlignmentILi128EEEEEEvvEEEEvNT_6ParamsE,"",@"SHT_CUDA_INFO"
	.sectionflags	@""
	.align	4


	//----- nvinfo : EIATTR_CUDA_API_VERSION
	.align		4
        /*0000*/ 	.byte	0x04, 0x37
        /*0002*/ 	.short	(.L_31 - .L_30)
.L_30:
        /*0004*/ 	.word	0x00000082


	//----- nvinfo : EIATTR_KPARAM_INFO
	.align		4
.L_31:
        /*0008*/ 	.byte	0x04, 0x17
        /*000a*/ 	.short	(.L_33 - .L_32)
.L_32:
        /*000c*/ 	.word	0x00000000
        /*0010*/ 	.short	0x0000
        /*0012*/ 	.short	0x0000
        /*0014*/ 	.byte	0x00, 0xf0, 0x01, 0x20


	//----- nvinfo : EIATTR_AT_ENTRY_FRAGMENTS
	.align		4
.L_33:
        /*0018*/ 	.byte	0x04, 0x4f
        /*001a*/ 	.short	(.L_35 - .L_34)


	//   ....[0]....
.L_34:
        /*001c*/ 	.word	0x00000006


	//----- nvinfo : EIATTR_RESERVED_SMEM_USED
	.align		4
.L_35:
        /*0020*/ 	.byte	0x01, 0x41
	.zero		2


	//----- nvinfo : EIATTR_SPARSE_MMA_MASK
	.align		4
        /*0024*/ 	.byte	0x03, 0x50
        /*0026*/ 	.short	0x0000


	//----- nvinfo : EIATTR_TCGEN05_1CTA_USED
	.align		4
        /*0028*/ 	.byte	0x01, 0x51
	.zero		2


	//----- nvinfo : EIATTR_MAXREG_COUNT
	.align		4
        /*002c*/ 	.byte	0x03, 0x1b
        /*002e*/ 	.short	0x00ff


	//----- nvinfo : EIATTR_NUM_BARRIERS
	.align		4
        /*0030*/ 	.byte	0x02, 0x4c
        /*0032*/ 	.byte	0x07
	.zero		1


	//----- nvinfo : EIATTR_EXTERNS
	.align		4
        /*0034*/ 	.byte	0x04, 0x0f
        /*0036*/ 	.short	(.L_37 - .L_36)


	//   ....[0]....
	.align		4
.L_36:
        /*0038*/ 	.word	index@(__assertfail)


	//----- nvinfo : EIATTR_MERCURY_ISA_VERSION
	.align		4
.L_37:
        /*003c*/ 	.byte	0x03, 0x5f
        /*003e*/ 	.short	0x0101


	//----- nvinfo : EIATTR_INT_WARP_WIDE_INSTR_OFFSETS
	.align		4
        /*0040*/ 	.byte	0x04, 0x31
        /*0042*/ 	.short	(.L_39 - .L_38)


	//   ....[0]....
.L_38:
        /*0044*/ 	.word	0x00001eb0


	//   ....[1]....
        /*0048*/ 	.word	0x00003b40


	//   ....[2]....
        /*004c*/ 	.word	0x00003b70


	//   ....[3]....
        /*0050*/ 	.word	0x00003bc0


	//   ....[4]....
        /*0054*/ 	.word	0x000044e0


	//   ....[5]....
        /*0058*/ 	.word	0x00004540


	//   ....[6]....
        /*005c*/ 	.word	0x00004620


	//   ....[7]....
        /*0060*/ 	.word	0x00004690


	//   ....[8]....
        /*0064*/ 	.word	0x000047a0


	//   ....[9]....
        /*0068*/ 	.word	0x00004830


	//   ....[10]....
        /*006c*/ 	.word	0x00004a00


	//   ....[11]....
        /*0070*/ 	.word	0x00004b60


	//----- nvinfo : EIATTR_COOP_GROUP_MASK_REGIDS
	.align		4
.L_39:
        /*0074*/ 	.byte	0x04, 0x29
        /*0076*/ 	.short	(.L_41 - .L_40)


	//   ....[0]....
.L_40:
        /*0078*/ 	.word	0xffffffff


	//   ....[1]....
        /*007c*/ 	.word	0xffffffff


	//   ....[2]....
        /*0080*/ 	.word	0xffffffff


	//   ....[3]....
        /*0084*/ 	.word	0xffffffff


	//   ....[4]....
        /*0088*/ 	.word	0xffffffff


	//   ....[5]....
        /*008c*/ 	.word	0xffffffff


	//   ....[6]....
        /*0090*/ 	.word	0xffffffff


	//   ....[7]....
        /*0094*/ 	.word	0xffffffff


	//   ....[8]....
        /*0098*/ 	.word	0xffffffff


	//   ....[9]....
        /*009c*/ 	.word	0xffffffff


	//   ....[10]....
        /*00a0*/ 	.word	0xffffffff


	//   ....[11]....
        /*00a4*/ 	.word	0xffffffff


	//   ....[12]....
        /*00a8*/ 	.word	0xffffffff


	//----- nvinfo : EIATTR_COOP_GROUP_INSTR_OFFSETS
	.align		4
.L_41:
        /*00ac*/ 	.byte	0x04, 0x28
        /*00ae*/ 	.short	(.L_43 - .L_42)


	//   ....[0]....
.L_42:
        /*00b0*/ 	.word	0x00000090


	//   ....[1]....
        /*00b4*/ 	.word	0x000004d0


	//   ....[2]....
        /*00b8*/ 	.word	0x00000710


	//   ....[3]....
        /*00bc*/ 	.word	0x000008b0


	//   ....[4]....
        /*00c0*/ 	.word	0x000009b0


	//   ....[5]....
        /*00c4*/ 	.word	0x00000b20


	//   ....[6]....
        /*00c8*/ 	.word	0x00000cc0


	//   ....[7]....
        /*00cc*/ 	.word	0x00001d90


	//   ....[8]....
        /*00d0*/ 	.word	0x00002e40


	//   ....[9]....
        /*00d4*/ 	.word	0x00003050


	//   ....[10]....
        /*00d8*/ 	.word	0x00003080


	//   ....[11]....
        /*00dc*/ 	.word	0x00003a30


	//   ....[12]....
        /*00e0*/ 	.word	0x00003c60


	//----- nvinfo : EIATTR_VRC_CTA_INIT_COUNT
	.align		4
.L_43:
        /*00e4*/ 	.byte	0x02, 0x4a
        /*00e6*/ 	.byte	0x80
	.zero		1


	//----- nvinfo : EIATTR_SYSCALL_OFFSETS
	.align		4
        /*00e8*/ 	.byte	0x04, 0x46
        /*00ea*/ 	.short	(.L_45 - .L_44)


	//   ....[0]....
.L_44:
        /*00ec*/ 	.word	0x00005610


	//   ....[1]....
        /*00f0*/ 	.word	0x00005700


	//   ....[2]....
        /*00f4*/ 	.word	0x00005f30


	//   ....[3]....
        /*00f8*/ 	.word	0x00006bf0


	//   ....[4]....
        /*00fc*/ 	.word	0x00007850


	//   ....[5]....
        /*0100*/ 	.word	0x000084b0


	//----- nvinfo : EIATTR_MBARRIER_INSTR_OFFSETS
	.align		4
.L_45:
        /*0104*/ 	.byte	0x04, 0x39
        /*0106*/ 	.short	(.L_47 - .L_46)


	//   ....[0]....
.L_46:
        /*0108*/ 	.word	0x000005d0
        /*010c*/ 	.word	0x000000ff
        /*0110*/ 	.word	0x00000000
        /*0114*/ 	.short	0x0100
        /*0116*/ 	.byte	0x05
	.zero		1


	//   ....[1]....
        /*0118*/ 	.word	0x000005e0
        /*011c*/ 	.word	0x000000ff
        /*0120*/ 	.word	0x00000048
        /*0124*/ 	.short	0x0100
        /*0126*/ 	.byte	0x05
	.zero		1


	//   ....[2]....
        /*0128*/ 	.word	0x000005f0
        /*012c*/ 	.word	0x000000ff
        /*0130*/ 	.word	0x00000008
        /*0134*/ 	.short	0x0100
        /*0136*/ 	.byte	0x05
	.zero		1


	//   ....[3]....
        /*0138*/ 	.word	0x00000600
        /*013c*/ 	.word	0x000000ff
        /*0140*/ 	.word	0x00000050
        /*0144*/ 	.short	0x0100
        /*0146*/ 	.byte	0x05
	.zero		1


	//   ....[4]....
        /*0148*/ 	.word	0x00000610
        /*014c*/ 	.word	0x000000ff
        /*0150*/ 	.word	0x00000010
        /*0154*/ 	.short	0x0100
        /*0156*/ 	.byte	0x05
	.zero		1


	//   ....[5]....
        /*0158*/ 	.word	0x00000620
        /*015c*/ 	.word	0x000000ff
        /*0160*/ 	.word	0x00000058
        /*0164*/ 	.short	0x0100
        /*0166*/ 	.byte	0x05
	.zero		1


	//   ....[6]....
        /*0168*/ 	.word	0x00000630
        /*016c*/ 	.word	0x000000ff
        /*0170*/ 	.word	0x00000018
        /*0174*/ 	.short	0x0100
        /*0176*/ 	.byte	0x05
	.zero		1


	//   ....[7]....
        /*0178*/ 	.word	0x00000640
        /*017c*/ 	.word	0x000000ff
        /*0180*/ 	.word	0x00000060
        /*0184*/ 	.short	0x0100
        /*0186*/ 	.byte	0x05
	.zero		1


	//   ....[8]....
        /*0188*/ 	.word	0x00000650
        /*018c*/ 	.word	0x000000ff
        /*0190*/ 	.word	0x00000020
        /*0194*/ 	.short	0x0100
        /*0196*/ 	.byte	0x05
	.zero		1


	//   ....[9]....
        /*0198*/ 	.word	0x00000660
        /*019c*/ 	.word	0x000000ff
        /*01a0*/ 	.word	0x00000068
        /*01a4*/ 	.short	0x0100
        /*01a6*/ 	.byte	0x05
	.zero		1


	//   ....[10]....
        /*01a8*/ 	.word	0x00000670
        /*01ac*/ 	.word	0x000000ff
        /*01b0*/ 	.word	0x00000028
        /*01b4*/ 	.short	0x0100
        /*01b6*/ 	.byte	0x05
	.zero		1


	//   ....[11]....
        /*01b8*/ 	.word	0x00000680
        /*01bc*/ 	.word	0x000000ff
        /*01c0*/ 	.word	0x00000070
        /*01c4*/ 	.short	0x0100
        /*01c6*/ 	.byte	0x05
	.zero		1


	//   ....[12]....
        /*01c8*/ 	.word	0x00000690
        /*01cc*/ 	.word	0x000000ff
        /*01d0*/ 	.word	0x00000030
        /*01d4*/ 	.short	0x0100
        /*01d6*/ 	.byte	0x05
	.zero		1


	//   ....[13]....
        /*01d8*/ 	.word	0x000006a0
        /*01dc*/ 	.word	0x000000ff
        /*01e0*/ 	.word	0x00000078
        /*01e4*/ 	.short	0x0100
        /*01e6*/ 	.byte	0x05
	.zero		1


	//   ....[14]....
        /*01e8*/ 	.word	0x000006b0
        /*01ec*/ 	.word	0x000000ff
        /*01f0*/ 	.word	0x00000038
        /*01f4*/ 	.short	0x0100
        /*01f6*/ 	.byte	0x05
	.zero		1


	//   ....[15]....
        /*01f8*/ 	.word	0x000006c0
        /*01fc*/ 	.word	0x000000ff
        /*0200*/ 	.word	0x00000080
        /*0204*/ 	.short	0x0100
        /*0206*/ 	.byte	0x05
	.zero		1


	//   ....[16]....
        /*0208*/ 	.word	0x000006d0
        /*020c*/ 	.word	0x000000ff
        /*0210*/ 	.word	0x00000040
        /*0214*/ 	.short	0x0100
        /*0216*/ 	.byte	0x05
	.zero		1


	//   ....[17]....
        /*0218*/ 	.word	0x000006e0
        /*021c*/ 	.word	0x000000ff
        /*0220*/ 	.word	0x00000088
        /*0224*/ 	.short	0x0100
        /*0226*/ 	.byte	0x05
	.zero		1


	//   ....[18]....
        /*0228*/ 	.word	0x00000820
        /*022c*/ 	.word	0x000000ff
        /*0230*/ 	.word	0x00000090
        /*0234*/ 	.short	0x0100
        /*0236*/ 	.byte	0x07
	.zero		1


	//   ....[19]....
        /*0238*/ 	.word	0x00000830
        /*023c*/ 	.word	0x000000ff
        /*0240*/ 	.word	0x000000b0
        /*0244*/ 	.short	0x0100
        /*0246*/ 	.byte	0x07
	.zero		1


	//   ....[20]....
        /*0248*/ 	.word	0x00000840
        /*024c*/ 	.word	0x000000ff
        /*0250*/ 	.word	0x00000098
        /*0254*/ 	.short	0x0100
        /*0256*/ 	.byte	0x07
	.zero		1


	//   ....[21]....
        /*0258*/ 	.word	0x00000850
        /*025c*/ 	.word	0x000000ff
        /*0260*/ 	.word	0x000000b8
        /*0264*/ 	.short	0x0100
        /*0266*/ 	.byte	0x07
	.zero		1


	//   ....[22]....
        /*0268*/ 	.word	0x00000860
        /*026c*/ 	.word	0x000000ff
        /*0270*/ 	.word	0x000000a0
        /*0274*/ 	.short	0x0100
        /*0276*/ 	.byte	0x07
	.zero		1


	//   ....[23]....
        /*0278*/ 	.word	0x00000870
        /*027c*/ 	.word	0x000000ff
        /*0280*/ 	.word	0x000000c0
        /*0284*/ 	.short	0x0100
        /*0286*/ 	.byte	0x07
	.zero		1


	//   ....[24]....
        /*0288*/ 	.word	0x00000880
        /*028c*/ 	.word	0x000000ff
        /*0290*/ 	.word	0x000000a8
        /*0294*/ 	.short	0x0100
        /*0296*/ 	.byte	0x07
	.zero		1


	//   ....[25]....
        /*0298*/ 	.word	0x00000890
        /*029c*/ 	.word	0x000000ff
        /*02a0*/ 	.word	0x000000c8
        /*02a4*/ 	.short	0x0100
        /*02a6*/ 	.byte	0x07
	.zero		1


	//   ....[26]....
        /*02a8*/ 	.word	0x00000980
        /*02ac*/ 	.word	0x000000ff
        /*02b0*/ 	.word	0x000000d0
        /*02b4*/ 	.short	0x0100
        /*02b6*/ 	.byte	0x05
	.zero		1


	//   ....[27]....
        /*02b8*/ 	.word	0x00000990
        /*02bc*/ 	.word	0x000000ff
        /*02c0*/ 	.word	0x000000d8
        /*02c4*/ 	.short	0x0100
        /*02c6*/ 	.byte	0x05
	.zero		1


	//   ....[28]....
        /*02c8*/ 	.word	0x00000ad0
        /*02cc*/ 	.word	0x000000ff
        /*02d0*/ 	.word	0x000000e0
        /*02d4*/ 	.short	0x0100
        /*02d6*/ 	.byte	0x05
	.zero		1


	//   ....[29]....
        /*02d8*/ 	.word	0x00000ae0
        /*02dc*/ 	.word	0x000000ff
        /*02e0*/ 	.word	0x000000f0
        /*02e4*/ 	.short	0x0100
        /*02e6*/ 	.byte	0x05
	.zero		1


	//   ....[30]....
        /*02e8*/ 	.word	0x00000af0
        /*02ec*/ 	.word	0x000000ff
        /*02f0*/ 	.word	0x000000e8
        /*02f4*/ 	.short	0x0100
        /*02f6*/ 	.byte	0x05
	.zero		1


	//   ....[31]....
        /*02f8*/ 	.word	0x00000b00
        /*02fc*/ 	.word	0x000000ff
        /*0300*/ 	.word	0x000000f8
        /*0304*/ 	.short	0x0100
        /*0306*/ 	.byte	0x05
	.zero		1


	//   ....[32]....
        /*0308*/ 	.word	0x00000c30
        /*030c*/ 	.word	0x000000ff
        /*0310*/ 	.word	0x00000100
        /*0314*/ 	.short	0x0100
        /*0316*/ 	.byte	0x07
	.zero		1


	//   ....[33]....
        /*0318*/ 	.word	0x00000c40
        /*031c*/ 	.word	0x000000ff
        /*0320*/ 	.word	0x00000120
        /*0324*/ 	.short	0x0100
        /*0326*/ 	.byte	0x07
	.zero		1


	//   ....[34]....
        /*0328*/ 	.word	0x00000c50
        /*032c*/ 	.word	0x000000ff
        /*0330*/ 	.word	0x00000108
        /*0334*/ 	.short	0x0100
        /*0336*/ 	.byte	0x07
	.zero		1


	//   ....[35]....
        /*0338*/ 	.word	0x00000c60
        /*033c*/ 	.word	0x000000ff
        /*0340*/ 	.word	0x00000128
        /*0344*/ 	.short	0x0100
        /*0346*/ 	.byte	0x07
	.zero		1


	//   ....[36]....
        /*0348*/ 	.word	0x00000c70
        /*034c*/ 	.word	0x000000ff
        /*0350*/ 	.word	0x00000110
        /*0354*/ 	.short	0x0100
        /*0356*/ 	.byte	0x07
	.zero		1


	//   ....[37]....
        /*0358*/ 	.word	0x00000c80
        /*035c*/ 	.word	0x000000ff
        /*0360*/ 	.word	0x00000130
        /*0364*/ 	.short	0x0100
        /*0366*/ 	.byte	0x07
	.zero		1


	//   ....[38]....
        /*0368*/ 	.word	0x00000c90
        /*036c*/ 	.word	0x000000ff
        /*0370*/ 	.word	0x00000118
        /*0374*/ 	.short	0x0100
        /*0376*/ 	.byte	0x07
	.zero		1


	//   ....[39]....
        /*0378*/ 	.word	0x00000ca0
        /*037c*/ 	.word	0x000000ff
        /*0380*/ 	.word	0x00000138
        /*0384*/ 	.short	0x0100
        /*0386*/ 	.byte	0x07
	.zero		1


	//   ....[40]....
        /*0388*/ 	.word	0x00000d90
        /*038c*/ 	.word	0x000000ff
        /*0390*/ 	.word	0x00000140
        /*0394*/ 	.short	0x0100
        /*0396*/ 	.byte	0x05
	.zero		1


	//   ....[41]....
        /*0398*/ 	.word	0x00000da0
        /*039c*/ 	.word	0x000000ff
        /*03a0*/ 	.word	0x00000150
        /*03a4*/ 	.short	0x0100
        /*03a6*/ 	.byte	0x05
	.zero		1


	//   ....[42]....
        /*03a8*/ 	.word	0x00000db0
        /*03ac*/ 	.word	0x000000ff
        /*03b0*/ 	.word	0x00000148
        /*03b4*/ 	.short	0x0100
        /*03b6*/ 	.byte	0x05
	.zero		1


	//   ....[43]....
        /*03b8*/ 	.word	0x00000dc0
        /*03bc*/ 	.word	0x000000ff
        /*03c0*/ 	.word	0x00000158
        /*03c4*/ 	.short	0x0100
        /*03c6*/ 	.byte	0x05
	.zero		1


	//   ....[44]....
        /*03c8*/ 	.word	0x00001690
        /*03cc*/ 	.word	0x00000002
        /*03d0*/ 	.word	0x00000150
        /*03d4*/ 	.short	0x010a
        /*03d6*/ 	.byte	0xff
	.zero		1


	//   ....[45]....
        /*03d8*/ 	.word	0x000016c0
        /*03dc*/ 	.word	0x00000002
        /*03e0*/ 	.word	0x00000140
        /*03e4*/ 	.short	0x0101
        /*03e6*/ 	.byte	0xff
	.zero		1


	//   ....[46]....
        /*03e8*/ 	.word	0x00001790
        /*03ec*/ 	.word	0x000000ff
        /*03f0*/ 	.word	0x00000048
        /*03f4*/ 	.short	0x010a
        /*03f6*/ 	.byte	0x08
	.zero		1


	//   ....[47]....
        /*03f8*/ 	.word	0x00001830
        /*03fc*/ 	.word	0x000000ff
        /*0400*/ 	.word	0x00000048
        /*0404*/ 	.short	0x010a
        /*0406*/ 	.byte	0x21
	.zero		1


	//   ....[48]....
        /*0408*/ 	.word	0x00001980
        /*040c*/ 	.word	0x000000ff
        /*0410*/ 	.word	0x00000048
        /*0414*/ 	.short	0x010a
        /*0416*/ 	.byte	0x08
	.zero		1


	//   ....[49]....
        /*0418*/ 	.word	0x00001a90
        /*041c*/ 	.word	0x000000ff
        /*0420*/ 	.word	0x000000d8
        /*0424*/ 	.short	0x0101
        /*0426*/ 	.byte	0x04
	.zero		1


	//   ....[50]....
        /*0428*/ 	.word	0x00001ab0
        /*042c*/ 	.word	0x000000ff
        /*0430*/ 	.word	0x00000048
        /*0434*/ 	.short	0x010a
        /*0436*/ 	.byte	0x08
	.zero		1


	//   ....[51]....
        /*0438*/ 	.word	0x00001b30
        /*043c*/ 	.word	0x000000ff
        /*0440*/ 	.word	0x00000048
        /*0444*/ 	.short	0x010a
        /*0446*/ 	.byte	0x11
	.zero		1


	//   ....[52]....
        /*0448*/ 	.word	0x00001c80
        /*044c*/ 	.word	0x000000ff
        /*0450*/ 	.word	0x00000048
        /*0454*/ 	.short	0x010a
        /*0456*/ 	.byte	0x08
	.zero		1


	//   ....[53]....
        /*0458*/ 	.word	0x00001dc0
        /*045c*/ 	.word	0x00000002
        /*0460*/ 	.word	0x000000e0
        /*0464*/ 	.short	0x010a
        /*0466*/ 	.byte	0xff
	.zero		1


	//   ....[54]....
        /*0468*/ 	.word	0x00001e80
        /*046c*/ 	.word	0x00000002
        /*0470*/ 	.word	0x00000000
        /*0474*/ 	.short	0x0101
        /*0476*/ 	.byte	0xff
	.zero		1


	//   ....[55]....
        /*0478*/ 	.word	0x000023e0
        /*047c*/ 	.word	0x000000ff
        /*0480*/ 	.word	0x00000000
        /*0484*/ 	.short	0x010a
        /*0486*/ 	.byte	0x05
	.zero		1


	//   ....[56]....
        /*0488*/ 	.word	0x00002470
        /*048c*/ 	.word	0x000000ff
        /*0490*/ 	.word	0x00000000
        /*0494*/ 	.short	0x010a
        /*0496*/ 	.byte	0x05
	.zero		1


	//   ....[57]....
        /*0498*/ 	.word	0x00002500
        /*049c*/ 	.word	0x000000ff
        /*04a0*/ 	.word	0x00000000
        /*04a4*/ 	.short	0x010a
        /*04a6*/ 	.byte	0x05
	.zero		1


	//   ....[58]....
        /*04a8*/ 	.word	0x00002590
        /*04ac*/ 	.word	0x000000ff
        /*04b0*/ 	.word	0x00000000
        /*04b4*/ 	.short	0x010a
        /*04b6*/ 	.byte	0x05
	.zero		1


	//   ....[59]....
        /*04b8*/ 	.word	0x00002620
        /*04bc*/ 	.word	0x000000ff
        /*04c0*/ 	.word	0x00000000
        /*04c4*/ 	.short	0x010a
        /*04c6*/ 	.byte	0x05
	.zero		1


	//   ....[60]....
        /*04c8*/ 	.word	0x000026b0
        /*04cc*/ 	.word	0x000000ff
        /*04d0*/ 	.word	0x00000000
        /*04d4*/ 	.short	0x010a
        /*04d6*/ 	.byte	0x05
	.zero		1


	//   ....[61]....
        /*04d8*/ 	.word	0x00002740
        /*04dc*/ 	.word	0x000000ff
        /*04e0*/ 	.word	0x00000000
        /*04e4*/ 	.short	0x010a
        /*04e6*/ 	.byte	0x05
	.zero		1


	//   ....[62]....
        /*04e8*/ 	.word	0x000027d0
        /*04ec*/ 	.word	0x000000ff
        /*04f0*/ 	.word	0x00000000
        /*04f4*/ 	.short	0x010a
        /*04f6*/ 	.byte	0x05
	.zero		1


	//   ....[63]....
        /*04f8*/ 	.word	0x00002870
        /*04fc*/ 	.word	0x00000000
        /*0500*/ 	.word	0x00000000
        /*0504*/ 	.short	0x010a
        /*0506*/ 	.byte	0xff
	.zero		1


	//   ....[64]....
        /*0508*/ 	.word	0x00002990
        /*050c*/ 	.word	0x00000000
        /*0510*/ 	.word	0x00000140
        /*0514*/ 	.short	0x010a
        /*0516*/ 	.byte	0xff
	.zero		1


	//   ....[65]....
        /*0518*/ 	.word	0x00002a00
        /*051c*/ 	.word	0x00000000
        /*0520*/ 	.word	0x00000000
        /*0524*/ 	.short	0x0101
        /*0526*/ 	.byte	0xff
	.zero		1


	//   ....[66]....
        /*0528*/ 	.word	0x00002a20
        /*052c*/ 	.word	0x000000ff
        /*0530*/ 	.word	0x000000f0
        /*0534*/ 	.short	0x010a
        /*0536*/ 	.byte	0x05
	.zero		1


	//   ....[67]....
        /*0538*/ 	.word	0x00002b40
        /*053c*/ 	.word	0x00000000
        /*0540*/ 	.word	0x000000e0
        /*0544*/ 	.short	0x010a
        /*0546*/ 	.byte	0xff
	.zero		1


	//   ....[68]....
        /*0548*/ 	.word	0x00002c40
        /*054c*/ 	.word	0x00000000
        /*0550*/ 	.word	0x00000000
        /*0554*/ 	.short	0x0101
        /*0556*/ 	.byte	0xff
	.zero		1


	//   ....[69]....
        /*0558*/ 	.word	0x00002cd0
        /*055c*/ 	.word	0x000000ff
        /*0560*/ 	.word	0x000000f0
        /*0564*/ 	.short	0x0106
        /*0566*/ 	.byte	0x05
	.zero		1


	//   ....[70]....
        /*0568*/ 	.word	0x00002cf0
        /*056c*/ 	.word	0x000000ff
        /*0570*/ 	.word	0x000000f0
        /*0574*/ 	.short	0x010a
        /*0576*/ 	.byte	0x05
	.zero		1


	//   ....[71]....
        /*0578*/ 	.word	0x00002d80
        /*057c*/ 	.word	0x000000ff
        /*0580*/ 	.word	0x000000f0
        /*0584*/ 	.short	0x0106
        /*0586*/ 	.byte	0x04
	.zero		1


	//   ....[72]....
        /*0588*/ 	.word	0x00002dc0
        /*058c*/ 	.word	0x00000000
        /*0590*/ 	.word	0x000000f0
        /*0594*/ 	.short	0x010a
        /*0596*/ 	.byte	0xff
	.zero		1


	//   ....[73]....
        /*0598*/ 	.word	0x000032c0
        /*059c*/ 	.word	0x00000000
        /*05a0*/ 	.word	0x000000e0
        /*05a4*/ 	.short	0x010a
        /*05a6*/ 	.byte	0xff
	.zero		1


	//   ....[74]....
        /*05a8*/ 	.word	0x000033c0
        /*05ac*/ 	.word	0x00000003
        /*05b0*/ 	.word	0x00000000
        /*05b4*/ 	.short	0x0101
        /*05b6*/ 	.byte	0xff
	.zero		1


	//   ....[75]....
        /*05b8*/ 	.word	0x000033d0
        /*05bc*/ 	.word	0x000000ff
        /*05c0*/ 	.word	0x00000000
        /*05c4*/ 	.short	0x010a
        /*05c6*/ 	.byte	0x04
	.zero		1


	//   ....[76]....
        /*05c8*/ 	.word	0x00003450
        /*05cc*/ 	.word	0x000000ff
        /*05d0*/ 	.word	0x00000120
        /*05d4*/ 	.short	0x010a
        /*05d6*/ 	.byte	0x08
	.zero		1


	//   ....[77]....
        /*05d8*/ 	.word	0x00003530
        /*05dc*/ 	.word	0x000000ff
        /*05e0*/ 	.word	0x00000000
        /*05e4*/ 	.short	0x010a
        /*05e6*/ 	.byte	0x07
	.zero		1


	//   ....[78]....
        /*05e8*/ 	.word	0x00003670
        /*05ec*/ 	.word	0x000000ff
        /*05f0*/ 	.word	0x00000000
        /*05f4*/ 	.short	0x010a
        /*05f6*/ 	.byte	0x04
	.zero		1


	//   ....[79]....
        /*05f8*/ 	.word	0x00003860
        /*05fc*/ 	.word	0x000000ff
        /*0600*/ 	.word	0x00000000
        /*0604*/ 	.short	0x010a
        /*0606*/ 	.byte	0x05
	.zero		1


	//   ....[80]....
        /*0608*/ 	.word	0x000038f0
        /*060c*/ 	.word	0x000000ff
        /*0610*/ 	.word	0x00000000
        /*0614*/ 	.short	0x010a
        /*0616*/ 	.byte	0x05
	.zero		1


	//   ....[81]....
        /*0618*/ 	.word	0x00003980
        /*061c*/ 	.word	0x000000ff
        /*0620*/ 	.word	0x00000000
        /*0624*/ 	.short	0x010a
        /*0626*/ 	.byte	0x05
	.zero		1


	//   ....[82]....
        /*0628*/ 	.word	0x00003a10
        /*062c*/ 	.word	0x000000ff
        /*0630*/ 	.word	0x00000000
        /*0634*/ 	.short	0x010a
        /*0636*/ 	.byte	0x07
	.zero		1


	//   ....[83]....
        /*0638*/ 	.word	0x00003e90
        /*063c*/ 	.word	0x00000000
        /*0640*/ 	.word	0x000000e0
        /*0644*/ 	.short	0x010a
        /*0646*/ 	.byte	0xff
	.zero		1


	//   ....[84]....
        /*0648*/ 	.word	0x00003f50
        /*064c*/ 	.word	0x00000000
        /*0650*/ 	.word	0x00000000
        /*0654*/ 	.short	0x0101
        /*0656*/ 	.byte	0xff
	.zero		1


	//   ....[85]....
        /*0658*/ 	.word	0x00004270
        /*065c*/ 	.word	0x000000ff
        /*0660*/ 	.word	0x000000d8
        /*0664*/ 	.short	0x010a
        /*0666*/ 	.byte	0x07
	.zero		1


	//   ....[86]....
        /*0668*/ 	.word	0x00004460
        /*066c*/ 	.word	0x000000ff
        /*0670*/ 	.word	0x000000b0
        /*0674*/ 	.short	0x010a
        /*0676*/ 	.byte	0x07
	.zero		1


	//   ....[87]....
        /*0678*/ 	.word	0x000045d0
        /*067c*/ 	.word	0x000000ff
        /*0680*/ 	.word	0x00000090
        /*0684*/ 	.short	0x010b
        /*0686*/ 	.byte	0x07
	.zero		1


	//   ....[88]....
        /*0688*/ 	.word	0x000045e0
        /*068c*/ 	.word	0x000000ff
        /*0690*/ 	.word	0x00000000
        /*0694*/ 	.short	0x0101
        /*0696*/ 	.byte	0x08
	.zero		1


	//   ....[89]....
        /*0698*/ 	.word	0x000045f0
        /*069c*/ 	.word	0x000000ff
        /*06a0*/ 	.word	0x000000b8
        /*06a4*/ 	.short	0x010a
        /*06a6*/ 	.byte	0x07
	.zero		1


	//   ....[90]....
        /*06a8*/ 	.word	0x00004740
        /*06ac*/ 	.word	0x000000ff
        /*06b0*/ 	.word	0x00000098
        /*06b4*/ 	.short	0x010b
        /*06b6*/ 	.byte	0x07
	.zero		1


	//   ....[91]....
        /*06b8*/ 	.word	0x00004750
        /*06bc*/ 	.word	0x000000ff
        /*06c0*/ 	.word	0x00000000
        /*06c4*/ 	.short	0x0101
        /*06c6*/ 	.byte	0x08
	.zero		1


	//   ....[92]....
        /*06c8*/ 	.word	0x00004760
        /*06cc*/ 	.word	0x000000ff
        /*06d0*/ 	.word	0x000000c0
        /*06d4*/ 	.short	0x010a
        /*06d6*/ 	.byte	0x07
	.zero		1


	//   ....[93]....
        /*06d8*/ 	.word	0x000048e0
        /*06dc*/ 	.word	0x000000ff
        /*06e0*/ 	.word	0x000000a0
        /*06e4*/ 	.short	0x010b
        /*06e6*/ 	.byte	0x07
	.zero		1


	//   ....[94]....
        /*06e8*/ 	.word	0x00004920
        /*06ec*/ 	.word	0x000000ff
        /*06f0*/ 	.word	0x00000000
        /*06f4*/ 	.short	0x0101
        /*06f6*/ 	.byte	0x08
	.zero		1


	//   ....[95]....
        /*06f8*/ 	.word	0x00004960
        /*06fc*/ 	.word	0x000000ff
        /*0700*/ 	.word	0x000000c8
        /*0704*/ 	.short	0x010a
        /*0706*/ 	.byte	0x07
	.zero		1


	//   ....[96]....
        /*0708*/ 	.word	0x00004ba0
        /*070c*/ 	.word	0x000000ff
        /*0710*/ 	.word	0x000000a8
        /*0714*/ 	.short	0x010b
        /*0716*/ 	.byte	0x07
	.zero		1


	//   ....[97]....
        /*0718*/ 	.word	0x00004bc0
        /*071c*/ 	.word	0x000000ff
        /*0720*/ 	.word	0x00000000
        /*0724*/ 	.short	0x0101
        /*0726*/ 	.byte	0x0d
	.zero		1


	//   ....[98]....
        /*0728*/ 	.word	0x00004bf0
        /*072c*/ 	.word	0x000000ff
        /*0730*/ 	.word	0x000000b0
        /*0734*/ 	.short	0x010a
        /*0736*/ 	.byte	0x07
	.zero		1


	//   ....[99]....
        /*0738*/ 	.word	0x00004c10
        /*073c*/ 	.word	0x000000ff
        /*0740*/ 	.word	0x000000b8
        /*0744*/ 	.short	0x010a
        /*0746*/ 	.byte	0x07
	.zero		1


	//   ....[100]....
        /*0748*/ 	.word	0x00004c30
        /*074c*/ 	.word	0x000000ff
        /*0750*/ 	.word	0x000000c0
        /*0754*/ 	.short	0x010a
        /*0756*/ 	.byte	0x07
	.zero		1


	//   ....[101]....
        /*0758*/ 	.word	0x00004c70
        /*075c*/ 	.word	0x00000000
        /*0760*/ 	.word	0x000000c8
        /*0764*/ 	.short	0x010a
        /*0766*/ 	.byte	0xff
	.zero		1


	//   ....[102]....
        /*0768*/ 	.word	0x00004fd0
        /*076c*/ 	.word	0x00000000
        /*0770*/ 	.word	0x000000e0
        /*0774*/ 	.short	0x010a
        /*0776*/ 	.byte	0xff
	.zero		1


	//   ....[103]....
        /*0778*/ 	.word	0x000050e0
        /*077c*/ 	.word	0x00000000
        /*0780*/ 	.word	0x00000000
        /*0784*/ 	.short	0x0101
        /*0786*/ 	.byte	0xff
	.zero		1


	//   ....[104]....
        /*0788*/ 	.word	0x00005b60
        /*078c*/ 	.word	0x000000ff
        /*0790*/ 	.word	0x00000090
        /*0794*/ 	.short	0x010a
        /*0796*/ 	.byte	0x30
	.zero		1


	//   ....[105]....
        /*0798*/ 	.word	0x00005ba0
        /*079c*/ 	.word	0x00000040
        /*07a0*/ 	.word	0x00000100
        /*07a4*/ 	.short	0x010a
        /*07a6*/ 	.byte	0xff
	.zero		1


	//   ....[106]....
        /*07a8*/ 	.word	0x00005d10
        /*07ac*/ 	.word	0x000000ff
        /*07b0*/ 	.word	0x00000090
        /*07b4*/ 	.short	0x010a
        /*07b6*/ 	.byte	0x30
	.zero		1


	//   ....[107]....
        /*07b8*/ 	.word	0x00005e10
        /*07bc*/ 	.word	0x00000040
        /*07c0*/ 	.word	0x00000100
        /*07c4*/ 	.short	0x010a
        /*07c6*/ 	.byte	0xff
	.zero		1


	//   ....[108]....
        /*07c8*/ 	.word	0x00006910
        /*07cc*/ 	.word	0x00000000
        /*07d0*/ 	.word	0x00000000
        /*07d4*/ 	.short	0x0101
        /*07d6*/ 	.byte	0xff
	.zero		1


	//   ....[109]....
        /*07d8*/ 	.word	0x00006920
        /*07dc*/ 	.word	0x00000002
        /*07e0*/ 	.word	0x00000090
        /*07e4*/ 	.short	0x010a
        /*07e6*/ 	.byte	0xff
	.zero		1


	//   ....[110]....
        /*07e8*/ 	.word	0x000069f0
        /*07ec*/ 	.word	0x00000002
        /*07f0*/ 	.word	0x00000090
        /*07f4*/ 	.short	0x010a
        /*07f6*/ 	.byte	0xff
	.zero		1


	//   ....[111]....
        /*07f8*/ 	.word	0x00007570
        /*07fc*/ 	.word	0x0000004a
        /*0800*/ 	.word	0x00000000
        /*0804*/ 	.short	0x0101
        /*0806*/ 	.byte	0xff
	.zero		1


	//   ....[112]....
        /*0808*/ 	.word	0x00007590
        /*080c*/ 	.word	0x00000000
        /*0810*/ 	.word	0x00000090
        /*0814*/ 	.short	0x010a
        /*0816*/ 	.byte	0xff
	.zero		1


	//   ....[113]....
        /*0818*/ 	.word	0x00007650
        /*081c*/ 	.word	0x00000000
        /*0820*/ 	.word	0x00000090
        /*0824*/ 	.short	0x010a
        /*0826*/ 	.byte	0xff
	.zero		1


	//   ....[114]....
        /*0828*/ 	.word	0x000081d0
        /*082c*/ 	.word	0x0000004a
        /*0830*/ 	.word	0x00000000
        /*0834*/ 	.short	0x0101
        /*0836*/ 	.byte	0xff
	.zero		1


	//   ....[115]....
        /*0838*/ 	.word	0x000081f0
        /*083c*/ 	.word	0x00000002
        /*0840*/ 	.word	0x00000090
        /*0844*/ 	.short	0x010a
        /*0846*/ 	.byte	0xff
	.zero		1


	//   ....[116]....
        /*0848*/ 	.word	0x000082b0
        /*084c*/ 	.word	0x00000002
        /*0850*/ 	.word	0x00000090
        /*0854*/ 	.short	0x010a
        /*0856*/ 	.byte	0xff
	.zero		1


	//   ....[117]....
        /*0858*/ 	.word	0x000086d0
        /*085c*/ 	.word	0x000000ff
        /*0860*/ 	.word	0x00000000
        /*0864*/ 	.short	0x0101
        /*0866*/ 	.byte	0x05
	.zero		1


	//   ....[118]....
        /*0868*/ 	.word	0x00008e90
        /*086c*/ 	.word	0x00000000
        /*0870*/ 	.word	0x00000000
        /*0874*/ 	.short	0x0101
        /*0876*/ 	.byte	0xff
	.zero		1


	//   ....[119]....
        /*0878*/ 	.word	0x00009100
        /*087c*/ 	.word	0x000000ff
        /*0880*/ 	.word	0x00000000
        /*0884*/ 	.short	0x0101
        /*0886*/ 	.byte	0x04
	.zero		1


	//   ....[120]....
        /*0888*/ 	.word	0x00009120
        /*088c*/ 	.word	0x00000002
        /*0890*/ 	.word	0x00000150
        /*0894*/ 	.short	0x010a
        /*0896*/ 	.byte	0xff
	.zero		1


	//   ....[121]....
        /*0898*/ 	.word	0x00009180
        /*089c*/ 	.word	0x00000002
        /*08a0*/ 	.word	0x00000048
        /*08a4*/ 	.short	0x010a
        /*08a6*/ 	.byte	0xff
	.zero		1


	//   ....[122]....
        /*08a8*/ 	.word	0x000091e0
        /*08ac*/ 	.word	0x00000002
        /*08b0*/ 	.word	0x00000048
        /*08b4*/ 	.short	0x010a
        /*08b6*/ 	.byte	0xff
	.zero		1


	//   ....[123]....
        /*08b8*/ 	.word	0x00009230
        /*08bc*/ 	.word	0x00000002
        /*08c0*/ 	.word	0x000000e0
        /*08c4*/ 	.short	0x010a
        /*08c6*/ 	.byte	0xff
	.zero		1


	//   ....[124]....
        /*08c8*/ 	.word	0x00009290
        /*08cc*/ 	.word	0x00000000
        /*08d0*/ 	.word	0x00000000
        /*08d4*/ 	.short	0x010a
        /*08d6*/ 	.byte	0xff
	.zero		1


	//   ....[125]....
        /*08d8*/ 	.word	0x000092f0
        /*08dc*/ 	.word	0x00000000
        /*08e0*/ 	.word	0x00000000
        /*08e4*/ 	.short	0x010a
        /*08e6*/ 	.byte	0xff
	.zero		1


	//   ....[126]....
        /*08e8*/ 	.word	0x00009350
        /*08ec*/ 	.word	0x00000000
        /*08f0*/ 	.word	0x00000000
        /*08f4*/ 	.short	0x010a
        /*08f6*/ 	.byte	0xff
	.zero		1


	//   ....[127]....
        /*08f8*/ 	.word	0x000093b0
        /*08fc*/ 	.word	0x00000000
        /*0900*/ 	.word	0x00000000
        /*0904*/ 	.short	0x010a
        /*0906*/ 	.byte	0xff
	.zero		1


	//   ....[128]....
        /*0908*/ 	.word	0x00009410
        /*090c*/ 	.word	0x00000000
        /*0910*/ 	.word	0x00000000
        /*0914*/ 	.short	0x010a
        /*0916*/ 	.byte	0xff
	.zero		1


	//   ....[129]....
        /*0918*/ 	.word	0x00009470
        /*091c*/ 	.word	0x00000000
        /*0920*/ 	.word	0x00000000
        /*0924*/ 	.short	0x010a
        /*0926*/ 	.byte	0xff
	.zero		1


	//   ....[130]....
        /*0928*/ 	.word	0x000094d0
        /*092c*/ 	.word	0x00000000
        /*0930*/ 	.word	0x00000000
        /*0934*/ 	.short	0x010a
        /*0936*/ 	.byte	0xff
	.zero		1


	//   ....[131]....
        /*0938*/ 	.word	0x00009530
        /*093c*/ 	.word	0x00000000
        /*0940*/ 	.word	0x00000000
        /*0944*/ 	.short	0x010a
        /*0946*/ 	.byte	0xff
	.zero		1


	//   ....[132]....
        /*0948*/ 	.word	0x00009580
        /*094c*/ 	.word	0x00000000
        /*0950*/ 	.word	0x00000140
        /*0954*/ 	.short	0x010a
        /*0956*/ 	.byte	0xff
	.zero		1


	//   ....[133]....
        /*0958*/ 	.word	0x000095e0
        /*095c*/ 	.word	0x00000000
        /*0960*/ 	.word	0x000000f0
        /*0964*/ 	.short	0x010a
        /*0966*/ 	.byte	0xff
	.zero		1


	//   ....[134]....
        /*0968*/ 	.word	0x00009630
        /*096c*/ 	.word	0x00000000
        /*0970*/ 	.word	0x000000e0
        /*0974*/ 	.short	0x010a
        /*0976*/ 	.byte	0xff
	.zero		1


	//   ....[135]....
        /*0978*/ 	.word	0x00009690
        /*097c*/ 	.word	0x00000000
        /*0980*/ 	.word	0x000000f0
        /*0984*/ 	.short	0x010a
        /*0986*/ 	.byte	0xff
	.zero		1


	//   ....[136]....
        /*0988*/ 	.word	0x000096e0
        /*098c*/ 	.word	0x00000000
        /*0990*/ 	.word	0x000000e0
        /*0994*/ 	.short	0x010a
        /*0996*/ 	.byte	0xff
	.zero		1


	//   ....[137]....
        /*0998*/ 	.word	0x00009740
        /*099c*/ 	.word	0x00000002
        /*09a0*/ 	.word	0x00000120
        /*09a4*/ 	.short	0x010a
        /*09a6*/ 	.byte	0xff
	.zero		1


	//   ....[138]....
        /*09a8*/ 	.word	0x000097a0
        /*09ac*/ 	.word	0x00000000
        /*09b0*/ 	.word	0x00000000
        /*09b4*/ 	.short	0x010a
        /*09b6*/ 	.byte	0xff
	.zero		1


	//   ....[139]....
        /*09b8*/ 	.word	0x00009800
        /*09bc*/ 	.word	0x00000000
        /*09c0*/ 	.word	0x00000000
        /*09c4*/ 	.short	0x010a
        /*09c6*/ 	.byte	0xff
	.zero		1


	//   ....[140]....
        /*09c8*/ 	.word	0x00009860
        /*09cc*/ 	.word	0x00000000
        /*09d0*/ 	.word	0x00000000
        /*09d4*/ 	.short	0x010a
        /*09d6*/ 	.byte	0xff
	.zero		1


	//   ....[141]....
        /*09d8*/ 	.word	0x000098c0
        /*09dc*/ 	.word	0x00000000
        /*09e0*/ 	.word	0x00000000
        /*09e4*/ 	.short	0x010a
        /*09e6*/ 	.byte	0xff
	.zero		1


	//   ....[142]....
        /*09e8*/ 	.word	0x00009920
        /*09ec*/ 	.word	0x00000000
        /*09f0*/ 	.word	0x00000000
        /*09f4*/ 	.short	0x010a
        /*09f6*/ 	.byte	0xff
	.zero		1


	//   ....[143]....
        /*09f8*/ 	.word	0x00009970
        /*09fc*/ 	.word	0x00000000
        /*0a00*/ 	.word	0x000000e0
        /*0a04*/ 	.short	0x010a
        /*0a06*/ 	.byte	0xff
	.zero		1


	//   ....[144]....
        /*0a08*/ 	.word	0x000099d0
        /*0a0c*/ 	.word	0x00000000
        /*0a10*/ 	.word	0x000000d8
        /*0a14*/ 	.short	0x010a
        /*0a16*/ 	.byte	0xff
	.zero		1


	//   ....[145]....
        /*0a18*/ 	.word	0x00009a30
        /*0a1c*/ 	.word	0x00000000
        /*0a20*/ 	.word	0x000000b0
        /*0a24*/ 	.short	0x010a
        /*0a26*/ 	.byte	0xff
	.zero		1


	//   ....[146]....
        /*0a28*/ 	.word	0x00009a90
        /*0a2c*/ 	.word	0x00000000
        /*0a30*/ 	.word	0x000000b8
        /*0a34*/ 	.short	0x010a
        /*0a36*/ 	.byte	0xff
	.zero		1


	//   ....[147]....
        /*0a38*/ 	.word	0x00009af0
        /*0a3c*/ 	.word	0x00000000
        /*0a40*/ 	.word	0x000000c0
        /*0a44*/ 	.short	0x010a
        /*0a46*/ 	.byte	0xff
	.zero		1


	//   ....[148]....
        /*0a48*/ 	.word	0x00009b50
        /*0a4c*/ 	.word	0x00000000
        /*0a50*/ 	.word	0x000000c8
        /*0a54*/ 	.short	0x010a
        /*0a56*/ 	.byte	0xff
	.zero		1


	//   ....[149]....
        /*0a58*/ 	.word	0x00009bb0
        /*0a5c*/ 	.word	0x00000000
        /*0a60*/ 	.word	0x000000b0
        /*0a64*/ 	.short	0x010a
        /*0a66*/ 	.byte	0xff
	.zero		1


	//   ....[150]....
        /*0a68*/ 	.word	0x00009c10
        /*0a6c*/ 	.word	0x00000000
        /*0a70*/ 	.word	0x000000b8
        /*0a74*/ 	.short	0x010a
        /*0a76*/ 	.byte	0xff
	.zero		1


	//   ....[151]....
        /*0a78*/ 	.word	0x00009c70
        /*0a7c*/ 	.word	0x00000000
        /*0a80*/ 	.word	0x000000c0
        /*0a84*/ 	.short	0x010a
        /*0a86*/ 	.byte	0xff
	.zero		1


	//   ....[152]....
        /*0a88*/ 	.word	0x00009cc0
        /*0a8c*/ 	.word	0x00000000
        /*0a90*/ 	.word	0x000000e0
        /*0a94*/ 	.short	0x010a
        /*0a96*/ 	.byte	0xff
	.zero		1


	//   ....[153]....
        /*0a98*/ 	.word	0x00009d20
        /*0a9c*/ 	.word	0x00000000
        /*0aa0*/ 	.word	0x00000090
        /*0aa4*/ 	.short	0x010a
        /*0aa6*/ 	.byte	0xff
	.zero		1


	//   ....[154]....
        /*0aa8*/ 	.word	0x00009d70
        /*0aac*/ 	.word	0x00000040
        /*0ab0*/ 	.word	0x00000100
        /*0ab4*/ 	.short	0x010a
        /*0ab6*/ 	.byte	0xff
	.zero		1


	//   ....[155]....
        /*0ab8*/ 	.word	0x00009dc0
        /*0abc*/ 	.word	0x00000002
        /*0ac0*/ 	.word	0x00000090
        /*0ac4*/ 	.short	0x010a
        /*0ac6*/ 	.byte	0xff
	.zero		1


	//   ....[156]....
        /*0ac8*/ 	.word	0x00009e10
        /*0acc*/ 	.word	0x00000000
        /*0ad0*/ 	.word	0x00000090
        /*0ad4*/ 	.short	0x010a
        /*0ad6*/ 	.byte	0xff
	.zero		1


	//   ....[157]....
        /*0ad8*/ 	.word	0x00009e60
        /*0adc*/ 	.word	0x00000002
        /*0ae0*/ 	.word	0x00000090
        /*0ae4*/ 	.short	0x010a
        /*0ae6*/ 	.byte	0xff
	.zero		1


	//----- nvinfo : EIATTR_NUM_MBARRIERS
	.align		4
.L_47:
        /*0ae8*/ 	.byte	0x03, 0x38
        /*0aea*/ 	.short	0x002c


	//----- nvinfo : EIATTR_EXIT_INSTR_OFFSETS
	.align		4
        /*0aec*/ 	.byte	0x04, 0x1c
        /*0aee*/ 	.short	(.L_49 - .L_48)


	//   ....[0]....
.L_48:
        /*0af0*/ 	.word	0x000028a0


	//   ....[1]....
        /*0af4*/ 	.word	0x00002d90


	//   ....[2]....
        /*0af8*/ 	.word	0x00002df0


	//   ....[3]....
        /*0afc*/ 	.word	0x00003c70


	//   ....[4]....
        /*0b00*/ 	.word	0x00004ca0


	//   ....[5]....
        /*0b04*/ 	.word	0x00004ce0


	//   ....[6]....
        /*0b08*/ 	.word	0x00008ff0


	//   ....[7]....
        /*0b0c*/ 	.word	0x00009070


	//   ....[8]....
        /*0b10*/ 	.word	0x000090a0


	//   ....[9]....
        /*0b14*/ 	.word	0x00009110


	//----- nvinfo : EIATTR_MAX_THREADS
	.align		4
.L_49:
        /*0b18*/ 	.byte	0x04, 0x05
        /*0b1a*/ 	.short	(.L_51 - .L_50)
.L_50:
        /*0b1c*/ 	.word	0x00000100
        /*0b20*/ 	.word	0x00000001
        /*0b24*/ 	.word	0x00000001


	//----- nvinfo : EIATTR_CRS_STACK_SIZE
	.align		4
.L_51:
        /*0b28*/ 	.byte	0x04, 0x1e
        /*0b2a*/ 	.short	(.L_53 - .L_52)
.L_52:
        /*0b2c*/ 	.word	0x00000000


	//----- nvinfo : EIATTR_CBANK_PARAM_SIZE
	.align		4
.L_53:
        /*0b30*/ 	.byte	0x03, 0x19
        /*0b32*/ 	.short	0x0800


	//----- nvinfo : EIATTR_PARAM_CBANK
	.align		4
        /*0b34*/ 	.byte	0x04, 0x0a
        /*0b36*/ 	.short	(.L_55 - .L_54)
	.align		4
.L_54:
        /*0b38*/ 	.word	index@(.nv.constant0._ZN7cutlass13device_kernelINS_4gemm6kernel13GemmUniversalIN4cute5tupleIJiiiiEEENS1_10collective13CollectiveMmaINS1_35MainloopSm100TmaUmmaWarpSpecializedILi9ELi2ELi4ENS5_IJNS4_1CILi1EEESB_SB_EEEEENS5_IJNSA_ILi64EEENSA_ILi256EEENSA_ILi32EEEEEENS_10bfloat16_tENS5_IJlSB_lEEESI_SJ_NS4_8TiledMMAINS4_8MMA_AtomIJNS4_20SM100_MMA_F16BF16_SSISI_SI_fLi64ELi256ELNS4_4UMMA5MajorE0ELSO_0ELNSN_7ScaleInE0ELSP_0EEEEEENS4_6LayoutISC_NS5_IJNSA_ILi0EEEST_ST_EEEEENS5_IJNS4_10UnderscoreESW_SW_EEEEENS4_13SM90_TMA_LOADENS4_14ComposedLayoutINS4_7SwizzleILi2ELi4ELi3EEENS4_18smem_ptr_flag_bitsILi16EEENSS_INS5_IJNSA_ILi8EEESG_EEENS5_IJSG_SB_EEEEEEEvNS4_8identityESZ_S19_vS1A_EENS_8epilogue10collective18CollectiveEpilogueINS1C_23Sm100TmaWarpSpecializedILi4ELi2ELi32ELb1ELb0EEEJSH_NS5_IJNSS_ISE_SB_EES1H_EEESI_SJ_SI_SJ_NS1C_6fusion15FusionCallbacksIS1G_NS1J_17LinearCombinationISI_fSI_fLNS_15FloatRoundStyleE2EEESH_S1I_JEEENS4_5SM1004TMEM4LOAD26SM100_TMEM_LOAD_16dp256b8xESZ_NS10_INS11_ILi3ELi4ELi3EEES14_NSS_INS5_IJS15_SE_EEENS5_IJSE_SB_EEEEEEENS4_17SM75_U32x4_LDSM_NENS4_14SM90_TMA_STOREES1X_NS4_17SM90_U32x4_STSM_NENS4_39AutoVectorizingCopyWithAssumedAlignmentILi128EEEEEEvvEEEEvNT_6ParamsE)
        /*0b3c*/ 	.short	0x0380
        /*0b3e*/ 	.short	0x0800


	//----- nvinfo : EIATTR_SW_WAR
	.align		4
.L_55:
        /*0b40*/ 	.byte	0x04, 0x36
        /*0b42*/ 	.short	(.L_57 - .L_56)
.L_56:
        /*0b44*/ 	.word	0x00000008
.L_57:


//--------------------- .nv.callgraph             --------------------------
	.section	.nv.callgraph,"",@"SHT_CUDA_CALLGRAPH"
	.align	4
	.sectionentsize	8
	.align		4
        /*0000*/ 	.word	0x00000000
	.align		4
        /*0004*/ 	.word	0xffffffff
	.align		4
        /*0008*/ 	.word	index@(_ZN7cutlass13device_kernelINS_4gemm6kernel13GemmUniversalIN4cute5tupleIJiiiiEEENS1_10collective13CollectiveMmaINS1_35MainloopSm100TmaUmmaWarpSpecializedILi9ELi2ELi4ENS5_IJNS4_1CILi1EEESB_SB_EEEEENS5_IJNSA_ILi64EEENSA_ILi256EEENSA_ILi32EEEEEENS_10bfloat16_tENS5_IJlSB_lEEESI_SJ_NS4_8TiledMMAINS4_8MMA_AtomIJNS4_20SM100_MMA_F16BF16_SSISI_SI_fLi64ELi256ELNS4_4UMMA5MajorE0ELSO_0ELNSN_7ScaleInE0ELSP_0EEEEEENS4_6LayoutISC_NS5_IJNSA_ILi0EEEST_ST_EEEEENS5_IJNS4_10UnderscoreESW_SW_EEEEENS4_13SM90_TMA_LOADENS4_14ComposedLayoutINS4_7SwizzleILi2ELi4ELi3EEENS4_18smem_ptr_flag_bitsILi16EEENSS_INS5_IJNSA_ILi8EEESG_EEENS5_IJSG_SB_EEEEEEEvNS4_8identityESZ_S19_vS1A_EENS_8epilogue10collective18CollectiveEpilogueINS1C_23Sm100TmaWarpSpecializedILi4ELi2ELi32ELb1ELb0EEEJSH_NS5_IJNSS_ISE_SB_EES1H_EEESI_SJ_SI_SJ_NS1C_6fusion15FusionCallbacksIS1G_NS1J_17LinearCombinationISI_fSI_fLNS_15FloatRoundStyleE2EEESH_S1I_JEEENS4_5SM1004TMEM4LOAD26SM100_TMEM_LOAD_16dp256b8xESZ_NS10_INS11_ILi3ELi4ELi3EEES14_NSS_INS5_IJS15_SE_EEENS5_IJSE_SB_EEEEEEENS4_17SM75_U32x4_LDSM_NENS4_14SM90_TMA_STOREES1X_NS4_17SM90_U32x4_STSM_NENS4_39AutoVectorizingCopyWithAssumedAlignmentILi128EEEEEEvvEEEEvNT_6ParamsE)
	.align		4
        /*000c*/ 	.word	index@(__assertfail)
	.align		4
        /*0010*/ 	.word	0x00000000
	.align		4
        /*0014*/ 	.word	0xfffffffe
	.align		4
        /*0018*/ 	.word	0x00000000
	.align		4
        /*001c*/ 	.word	0xfffffffd
	.align		4
        /*0020*/ 	.word	0x00000000
	.align		4
        /*0024*/ 	.word	0xfffffffc


//--------------------- .nv.constant4             --------------------------
	.section	.nv.constant4,"a",@progbits
	.align	8
	.align		8
.nv.constant4:
        /*0000*/ 	.dword	__assertfail
	.align		8
        /*0008*/ 	.dword	__unnamed_1
	.align		8
        /*0010*/ 	.dword	__unnamed_2
	.align		8
        /*0018*/ 	.dword	_ZN39_INTERNAL_5a14815e_4_k_cu_d9993631_78474cuda3std3__45__cpo5beginE
	.align		8
        /*0020*/ 	.dword	_ZN39_INTERNAL_5a14815e_4_k_cu_d9993631_78474cuda3std3__45__cpo3endE
	.align		8
        /*0028*/ 	.dword	_ZN39_INTERNAL_5a14815e_4_k_cu_d9993631_78474cuda3std3__45__cpo6cbeginE
	.align		8
        /*0030*/ 	.dword	_ZN39_INTERNAL_5a14815e_4_k_cu_d9993631_78474cuda3std3__45__cpo4cendE
	.align		8
        /*0038*/ 	.dword	_ZN39_INTERNAL_5a14815e_4_k_cu_d9993631_78474cuda3std3__441_GLOBAL__N__5a14815e_4_k_cu_d9993631_78476ignoreE
	.align		8
        /*0040*/ 	.dword	_ZN39_INTERNAL_5a14815e_4_k_cu_d9993631_78474cuda3std3__419piecewise_constructE
	.align		8
        /*0048*/ 	.dword	_ZN39_INTERNAL_5a14815e_4_k_cu_d9993631_78474cuda3std3__48in_placeE
	.align		8
        /*0050*/ 	.dword	_ZN39_INTERNAL_5a14815e_4_k_cu_d9993631_78474cuda3std6ranges3__45__cpo4swapE
	.align		8
        /*0058*/ 	.dword	_ZN39_INTERNAL_5a14815e_4_k_cu_d9993631_78474cuda3std6ranges3__45__cpo9iter_moveE
	.align		8
        /*0060*/ 	.dword	_ZN39_INTERNAL_5a14815e_4_k_cu_d9993631_78474cute7productE
	.align		8
        /*0068*/ 	.dword	_ZN39_INTERNAL_5a14815e_4_k_cu_d9993631_78474cute1_E
	.align		8
        /*0070*/ 	.dword	$str$25
	.align		8
        /*0078*/ 	.dword	$str$26
	.align		8
        /*0080*/ 	.dword	$str$27
	.align		8
        /*0088*/ 	.dword	$str$28


//--------------------- .text._ZN7cutlass13device_kernelINS_4gemm6kernel13GemmUniversalIN4cute5tupleIJiiiiEEENS1_10collective13CollectiveMmaINS1_35MainloopSm100TmaUmmaWarpSpecializedILi9ELi2ELi4ENS5_IJNS4_1CILi1EEESB_SB_EEEEENS5_IJNSA_ILi64EEENSA_ILi256EEENSA_ILi32EEEEEENS_10bfloat16_tENS5_IJlSB_lEEESI_SJ_NS4_8TiledMMAINS4_8MMA_AtomIJNS4_20SM100_MMA_F16BF16_SSISI_SI_fLi64ELi256ELNS4_4UMMA5MajorE0ELSO_0ELNSN_7ScaleInE0ELSP_0EEEEEENS4_6LayoutISC_NS5_IJNSA_ILi0EEEST_ST_EEEEENS5_IJNS4_10UnderscoreESW_SW_EEEEENS4_13SM90_TMA_LOADENS4_14ComposedLayoutINS4_7SwizzleILi2ELi4ELi3EEENS4_18smem_ptr_flag_bitsILi16EEENSS_INS5_IJNSA_ILi8EEESG_EEENS5_IJSG_SB_EEEEEEEvNS4_8identityESZ_S19_vS1A_EENS_8epilogue10collective18CollectiveEpilogueINS1C_23Sm100TmaWarpSpecializedILi4ELi2ELi32ELb1ELb0EEEJSH_NS5_IJNSS_ISE_SB_EES1H_EEESI_SJ_SI_SJ_NS1C_6fusion15FusionCallbacksIS1G_NS1J_17LinearCombinationISI_fSI_fLNS_15FloatRoundStyleE2EEESH_S1I_JEEENS4_5SM1004TMEM4LOAD26SM100_TMEM_LOAD_16dp256b8xESZ_NS10_INS11_ILi3ELi4ELi3EEES14_NSS_INS5_IJS15_SE_EEENS5_IJSE_SB_EEEEEEENS4_17SM75_U32x4_LDSM_NENS4_14SM90_TMA_STOREES1X_NS4_17SM90_U32x4_STSM_NENS4_39AutoVectorizingCopyWithAssumedAlignmentILi128EEEEEEvvEEEEvNT_6ParamsE --------------------------
	.section	.text._ZN7cutlass13device_kernelINS_4gemm6kernel13GemmUniversalIN4cute5tupleIJiiiiEEENS1_10collective13CollectiveMmaINS1_35MainloopSm100TmaUmmaWarpSpecializedILi9ELi2ELi4ENS5_IJNS4_1CILi1EEESB_SB_EEEEENS5_IJNSA_ILi64EEENSA_ILi256EEENSA_ILi32EEEEEENS_10bfloat16_tENS5_IJlSB_lEEESI_SJ_NS4_8TiledMMAINS4_8MMA_AtomIJNS4_20SM100_MMA_F16BF16_SSISI_SI_fLi64ELi256ELNS4_4UMMA5MajorE0ELSO_0ELNSN_7ScaleInE0ELSP_0EEEEEENS4_6LayoutISC_NS5_IJNSA_ILi0EEEST_ST_EEEEENS5_IJNS4_10UnderscoreESW_SW_EEEEENS4_13SM90_TMA_LOADENS4_14ComposedLayoutINS4_7SwizzleILi2ELi4ELi3EEENS4_18smem_ptr_flag_bitsILi16EEENSS_INS5_IJNSA_ILi8EEESG_EEENS5_IJSG_SB_EEEEEEEvNS4_8identityESZ_S19_vS1A_EENS_8epilogue10collective18CollectiveEpilogueINS1C_23Sm100TmaWarpSpecializedILi4ELi2ELi32ELb1ELb0EEEJSH_NS5_IJNSS_ISE_SB_EES1H_EEESI_SJ_SI_SJ_NS1C_6fusion15FusionCallbacksIS1G_NS1J_17LinearCombinationISI_fSI_fLNS_15FloatRoundStyleE2EEESH_S1I_JEEENS4_5SM1004TMEM4LOAD26SM100_TMEM_LOAD_16dp256b8xESZ_NS10_INS11_ILi3ELi4ELi3EEES14_NSS_INS5_IJS15_SE_EEENS5_IJSE_SB_EEEEEEENS4_17SM75_U32x4_LDSM_NENS4_14SM90_TMA_STOREES1X_NS4_17SM90_U32x4_STSM_NENS4_39AutoVectorizingCopyWithAssumedAlignmentILi128EEEEEEvvEEEEvNT_6ParamsE,"ax",@progbits
	.align	128
.text._ZN7cutlass13device_kernelINS_4gemm6kernel13GemmUniversalIN4cute5tupleIJiiiiEEENS1_10collective13CollectiveMmaINS1_35MainloopSm100TmaUmmaWarpSpecializedILi9ELi2ELi4ENS5_IJNS4_1CILi1EEESB_SB_EEEEENS5_IJNSA_ILi64EEENSA_ILi256EEENSA_ILi32EEEEEENS_10bfloat16_tENS5_IJlSB_lEEESI_SJ_NS4_8TiledMMAINS4_8MMA_AtomIJNS4_20SM100_MMA_F16BF16_SSISI_SI_fLi64ELi256ELNS4_4UMMA5MajorE0ELSO_0ELNSN_7ScaleInE0ELSP_0EEEEEENS4_6LayoutISC_NS5_IJNSA_ILi0EEEST_ST_EEEEENS5_IJNS4_10UnderscoreESW_SW_EEEEENS4_13SM90_TMA_LOADENS4_14ComposedLayoutINS4_7SwizzleILi2ELi4ELi3EEENS4_18smem_ptr_flag_bitsILi16EEENSS_INS5_IJNSA_ILi8EEESG_EEENS5_IJSG_SB_EEEEEEEvNS4_8identityESZ_S19_vS1A_EENS_8epilogue10collective18CollectiveEpilogueINS1C_23Sm100TmaWarpSpecializedILi4ELi2ELi32ELb1ELb0EEEJSH_NS5_IJNSS_ISE_SB_EES1H_EEESI_SJ_SI_SJ_NS1C_6fusion15FusionCallbacksIS1G_NS1J_17LinearCombinationISI_fSI_fLNS_15FloatRoundStyleE2EEESH_S1I_JEEENS4_5SM1004TMEM4LOAD26SM100_TMEM_LOAD_16dp256b8xESZ_NS10_INS11_ILi3ELi4ELi3EEES14_NSS_INS5_IJS15_SE_EEENS5_IJSE_SB_EEEEEEENS4_17SM75_U32x4_LDSM_NENS4_14SM90_TMA_STOREES1X_NS4_17SM90_U32x4_STSM_NENS4_39AutoVectorizingCopyWithAssumedAlignmentILi128EEEEEEvvEEEEvNT_6ParamsE:
        .type           _ZN7cutlass13device_kernelINS_4gemm6kernel13GemmUniversalIN4cute5tupleIJiiiiEEENS1_10collective13CollectiveMmaINS1_35MainloopSm100TmaUmmaWarpSpecializedILi9ELi2ELi4ENS5_IJNS4_1CILi1EEESB_SB_EEEEENS5_IJNSA_ILi64EEENSA_ILi256EEENSA_ILi32EEEEEENS_10bfloat16_tENS5_IJlSB_lEEESI_SJ_NS4_8TiledMMAINS4_8MMA_AtomIJNS4_20SM100_MMA_F16BF16_SSISI_SI_fLi64ELi256ELNS4_4UMMA5MajorE0ELSO_0ELNSN_7ScaleInE0ELSP_0EEEEEENS4_6LayoutISC_NS5_IJNSA_ILi0EEEST_ST_EEEEENS5_IJNS4_10UnderscoreESW_SW_EEEEENS4_13SM90_TMA_LOADENS4_14ComposedLayoutINS4_7SwizzleILi2ELi4ELi3EEENS4_18smem_ptr_flag_bitsILi16EEENSS_INS5_IJNSA_ILi8EEESG_EEENS5_IJSG_SB_EEEEEEEvNS4_8identityESZ_S19_vS1A_EENS_8epilogue10collective18CollectiveEpilogueINS1C_23Sm100TmaWarpSpecializedILi4ELi2ELi32ELb1ELb0EEEJSH_NS5_IJNSS_ISE_SB_EES1H_EEESI_SJ_SI_SJ_NS1C_6fusion15FusionCallbacksIS1G_NS1J_17LinearCombinationISI_fSI_fLNS_15FloatRoundStyleE2EEESH_S1I_JEEENS4_5SM1004TMEM4LOAD26SM100_TMEM_LOAD_16dp256b8xESZ_NS10_INS11_ILi3ELi4ELi3EEES14_NSS_INS5_IJS15_SE_EEENS5_IJSE_SB_EEEEEEENS4_17SM75_U32x4_LDSM_NENS4_14SM90_TMA_STOREES1X_NS4_17SM90_U32x4_STSM_NENS4_39AutoVectorizingCopyWithAssumedAlignmentILi128EEEEEEvvEEEEvNT_6ParamsE,@function
        .size           _ZN7cutlass13device_kernelINS_4gemm6kernel13GemmUniversalIN4cute5tupleIJiiiiEEENS1_10collective13CollectiveMmaINS1_35MainloopSm100TmaUmmaWarpSpecializedILi9ELi2ELi4ENS5_IJNS4_1CILi1EEESB_SB_EEEEENS5_IJNSA_ILi64EEENSA_ILi256EEENSA_ILi32EEEEEENS_10bfloat16_tENS5_IJlSB_lEEESI_SJ_NS4_8TiledMMAINS4_8MMA_AtomIJNS4_20SM100_MMA_F16BF16_SSISI_SI_fLi64ELi256ELNS4_4UMMA5MajorE0ELSO_0ELNSN_7ScaleInE0ELSP_0EEEEEENS4_6LayoutISC_NS5_IJNSA_ILi0EEEST_ST_EEEEENS5_IJNS4_10UnderscoreESW_SW_EEEEENS4_13SM90_TMA_LOADENS4_14ComposedLayoutINS4_7SwizzleILi2ELi4ELi3EEENS4_18smem_ptr_flag_bitsILi16EEENSS_INS5_IJNSA_ILi8EEESG_EEENS5_IJSG_SB_EEEEEEEvNS4_8identityESZ_S19_vS1A_EENS_8epilogue10collective18CollectiveEpilogueINS1C_23Sm100TmaWarpSpecializedILi4ELi2ELi32ELb1ELb0EEEJSH_NS5_IJNSS_ISE_SB_EES1H_EEESI_SJ_SI_SJ_NS1C_6fusion15FusionCallbacksIS1G_NS1J_17LinearCombinationISI_fSI_fLNS_15FloatRoundStyleE2EEESH_S1I_JEEENS4_5SM1004TMEM4LOAD26SM100_TMEM_LOAD_16dp256b8xESZ_NS10_INS11_ILi3ELi4ELi3EEES14_NSS_INS5_IJS15_SE_EEENS5_IJSE_SB_EEEEEEENS4_17SM75_U32x4_LDSM_NENS4_14SM90_TMA_STOREES1X_NS4_17SM90_U32x4_STSM_NENS4_39AutoVectorizingCopyWithAssumedAlignmentILi128EEEEEEvvEEEEvNT_6ParamsE,(.L_x_192 - _ZN7cutlass13device_kernelINS_4gemm6kernel13GemmUniversalIN4cute5tupleIJiiiiEEENS1_10collective13CollectiveMmaINS1_35MainloopSm100TmaUmmaWarpSpecializedILi9ELi2ELi4ENS5_IJNS4_1CILi1EEESB_SB_EEEEENS5_IJNSA_ILi64EEENSA_ILi256EEENSA_ILi32EEEEEENS_10bfloat16_tENS5_IJlSB_lEEESI_SJ_NS4_8TiledMMAINS4_8MMA_AtomIJNS4_20SM100_MMA_F16BF16_SSISI_SI_fLi64ELi256ELNS4_4UMMA5MajorE0ELSO_0ELNSN_7ScaleInE0ELSP_0EEEEEENS4_6LayoutISC_NS5_IJNSA_ILi0EEEST_ST_EEEEENS5_IJNS4_10UnderscoreESW_SW_EEEEENS4_13SM90_TMA_LOADENS4_14ComposedLayoutINS4_7SwizzleILi2ELi4ELi3EEENS4_18smem_ptr_flag_bitsILi16EEENSS_INS5_IJNSA_ILi8EEESG_EEENS5_IJSG_SB_EEEEEEEvNS4_8identityESZ_S19_vS1A_EENS_8epilogue10collective18CollectiveEpilogueINS1C_23Sm100TmaWarpSpecializedILi4ELi2ELi32ELb1ELb0EEEJSH_NS5_IJNSS_ISE_SB_EES1H_EEESI_SJ_SI_SJ_NS1C_6fusion15FusionCallbacksIS1G_NS1J_17LinearCombinationISI_fSI_fLNS_15FloatRoundStyleE2EEESH_S1I_JEEENS4_5SM1004TMEM4LOAD26SM100_TMEM_LOAD_16dp256b8xESZ_NS10_INS11_ILi3ELi4ELi3EEES14_NSS_INS5_IJS15_SE_EEENS5_IJSE_SB_EEEEEEENS4_17SM75_U32x4_LDSM_NENS4_14SM90_TMA_STOREES1X_NS4_17SM90_U32x4_STSM_NENS4_39AutoVectorizingCopyWithAssumedAlignmentILi128EEEEEEvvEEEEvNT_6ParamsE)
        .other          _ZN7cutlass13device_kernelINS_4gemm6kernel13GemmUniversalIN4cute5tupleIJiiiiEEENS1_10collective13CollectiveMmaINS1_35MainloopSm100TmaUmmaWarpSpecializedILi9ELi2ELi4ENS5_IJNS4_1CILi1EEESB_SB_EEEEENS5_IJNSA_ILi64EEENSA_ILi256EEENSA_ILi32EEEEEENS_10bfloat16_tENS5_IJlSB_lEEESI_SJ_NS4_8TiledMMAINS4_8MMA_AtomIJNS4_20SM100_MMA_F16BF16_SSISI_SI_fLi64ELi256ELNS4_4UMMA5MajorE0ELSO_0ELNSN_7ScaleInE0ELSP_0EEEEEENS4_6LayoutISC_NS5_IJNSA_ILi0EEEST_ST_EEEEENS5_IJNS4_10UnderscoreESW_SW_EEEEENS4_13SM90_TMA_LOADENS4_14ComposedLayoutINS4_7SwizzleILi2ELi4ELi3EEENS4_18smem_ptr_flag_bitsILi16EEENSS_INS5_IJNSA_ILi8EEESG_EEENS5_IJSG_SB_EEEEEEEvNS4_8identityESZ_S19_vS1A_EENS_8epilogue10collective18CollectiveEpilogueINS1C_23Sm100TmaWarpSpecializedILi4ELi2ELi32ELb1ELb0EEEJSH_NS5_IJNSS_ISE_SB_EES1H_EEESI_SJ_SI_SJ_NS1C_6fusion15FusionCallbacksIS1G_NS1J_17LinearCombinationISI_fSI_fLNS_15FloatRoundStyleE2EEESH_S1I_JEEENS4_5SM1004TMEM4LOAD26SM100_TMEM_LOAD_16dp256b8xESZ_NS10_INS11_ILi3ELi4ELi3EEES14_NSS_INS5_IJS15_SE_EEENS5_IJSE_SB_EEEEEEENS4_17SM75_U32x4_LDSM_NENS4_14SM90_TMA_STOREES1X_NS4_17SM90_U32x4_STSM_NENS4_39AutoVectorizingCopyWithAssumedAlignmentILi128EEEEEEvvEEEEvNT_6ParamsE,@"STO_CUDA_ENTRY STV_DEFAULT"
_ZN7cutlass13device_kernelINS_4gemm6kernel13GemmUniversalIN4cute5tupleIJiiiiEEENS1_10collective13CollectiveMmaINS1_35MainloopSm100TmaUmmaWarpSpecializedILi9ELi2ELi4ENS5_IJNS4_1CILi1EEESB_SB_EEEEENS5_IJNSA_ILi64EEENSA_ILi256EEENSA_ILi32EEEEEENS_10bfloat16_tENS5_IJlSB_lEEESI_SJ_NS4_8TiledMMAINS4_8MMA_AtomIJNS4_20SM100_MMA_F16BF16_SSISI_SI_fLi64ELi256ELNS4_4UMMA5MajorE0ELSO_0ELNSN_7ScaleInE0ELSP_0EEEEEENS4_6LayoutISC_NS5_IJNSA_ILi0EEEST_ST_EEEEENS5_IJNS4_10UnderscoreESW_SW_EEEEENS4_13SM90_TMA_LOADENS4_14ComposedLayoutINS4_7SwizzleILi2ELi4ELi3EEENS4_18smem_ptr_flag_bitsILi16EEENSS_INS5_IJNSA_ILi8EEESG_EEENS5_IJSG_SB_EEEEEEEvNS4_8identityESZ_S19_vS1A_EENS_8epilogue10collective18CollectiveEpilogueINS1C_23Sm100TmaWarpSpecializedILi4ELi2ELi32ELb1ELb0EEEJSH_NS5_IJNSS_ISE_SB_EES1H_EEESI_SJ_SI_SJ_NS1C_6fusion15FusionCallbacksIS1G_NS1J_17LinearCombinationISI_fSI_fLNS_15FloatRoundStyleE2EEESH_S1I_JEEENS4_5SM1004TMEM4LOAD26SM100_TMEM_LOAD_16dp256b8xESZ_NS10_INS11_ILi3ELi4ELi3EEES14_NSS_INS5_IJS15_SE_EEENS5_IJSE_SB_EEEEEEENS4_17SM75_U32x4_LDSM_NENS4_14SM90_TMA_STOREES1X_NS4_17SM90_U32x4_STSM_NENS4_39AutoVectorizingCopyWithAssumedAlignmentILi128EEEEEEvvEEEEvNT_6ParamsE:
[----:B------:R-:W1:Y:S01]  /*0000*/  LDC R1, c[0x0][0x37c] ;  /* 0x0000df00ff017b82 */ /* 0x000e620000000800 */
[----:B------:R-:W2:Y:S01]  /*0010*/  S2R R101, SR_TID.X ;  /* 0x0000000000657919 */ /* 0x000ea20000002100 */
[----:B------:R-:W3:Y:S01]  /*0020*/  LDCU.64 UR4, c[0x0][0x890] ;  /* 0x00011200ff0477ac */ /* 0x000ee20008000a00 */
[----:B------:R-:W-:Y:S02]  /*0030*/  PRMT R88, RZ, 0x7610, R88 ;  /* 0x00007610ff587816 */ /* 0x000fe40000000058 */
[----:B------:R-:W-:Y:S01]  /*0040*/  ELECT P5, URZ, PT ;  /* 0x0000000000ff782f */ /* 0x000fe200038a0000 */
[----:B------:R-:W4:Y:S01]  /*0050*/  LDCU.64 UR46, c[0x0][0x358] ;  /* 0x00006b00ff2e77ac */ /* 0x000f220008000a00 */
[----:B---3--:R-:W-:-:S04]  /*0060*/  UISETP.NE.U32.AND UP0, UPT, UR4, URZ, UPT ;  /* 0x000000ff0400728c */ /* 0x008fc8000bf05070 */
[----:B------:R-:W-:Y:S01]  /*0070*/  UISETP.NE.AND.EX UP0, UPT, UR5, URZ, UPT, UP0 ;  /* 0x000000ff0500728c */ /* 0x000fe2000bf05300 */
[----:B--2---:R-:W-:-:S05]  /*0080*/  SHF.R.U32.HI R93, RZ, 0x5, R101 ;  /* 0x00000005ff5d7819 */ /* 0x004fca0000011665 */
[----:B------:R-:W2:Y:S02]  /*0090*/  SHFL.IDX PT, R0, R93, RZ, 0x1f ;  /* 0x00001fff5d007589 */ /* 0x000ea400000e0000 */
[----:B--2---:R-:W-:Y:S01]  /*00a0*/  R2UR UR8, R0 ;  /* 0x00000000000872ca */ /* 0x004fe200000e0000 */
[----:B-1--4-:R-:W-:-:S14]  /*00b0*/  BRA.U UP0, `(.L_x_0) ;  /* 0x00000001002c7547 */ /* 0x012fdc000b800000 */
[----:B------:R-:W1:Y:S02]  /*00c0*/  LDCU.64 UR6, c[0x0][0x888] ;  /* 0x00011100ff0677ac */ /* 0x000e640008000a00 */
[----:B-1----:R-:W-:-:S04]  /*00d0*/  UISETP.NE.U32.AND UP0, UPT, UR6, URZ, UPT ;  /* 0x000000ff0600728c */ /* 0x002fc8000bf05070 */
[----:B------:R-:W-:-:S09]  /*00e0*/  UISETP.NE.AND.EX UP0, UPT, UR7, URZ, UPT, UP0 ;  /* 0x000000ff0700728c */ /* 0x000fd2000bf05300 */
[----:B------:R-:W-:Y:S05]  /*00f0*/  BRA.U !UP0, `(.L_x_1) ;  /* 0x0000000108107547 */ /* 0x000fea000b800000 */
[----:B------:R-:W1:Y:S02]  /*0100*/  LDC.64 R2, c[0x0][0x888] ;  /* 0x00022200ff027b82 */ /* 0x000e640000000a00 */
[----:B-1----:R1:W5:Y:S01]  /*0110*/  LDG.E R49, desc[UR46][R2.64] ;  /* 0x0000002e02317981 */ /* 0x002362000c1e1900 */
[----:B------:R-:W-:Y:S01]  /*0120*/  HFMA2 R88, -RZ, RZ, 0, 5.9604644775390625e-08 ;  /* 0x00000001ff587431 */ /* 0x000fe200000001ff */
[----:B------:R-:W-:Y:S05]  /*0130*/  BRA `(.L_x_0) ;  /* 0x00000000000c7947 */ /* 0x000fea0003800000 */
.L_x_1:
[----:B------:R-:W1:Y:S01]  /*0140*/  LDCU UR6, c[0x0][0x880] ;  /* 0x00011000ff0677ac */ /* 0x000e620008000800 */
[----:B------:R-:W-:Y:S01]  /*0150*/  HFMA2 R88, -RZ, RZ, 0, 5.9604644775390625e-08 ;  /* 0x00000001ff587431 */ /* 0x000fe200000001ff */
[----:B-1----:R-:W-:-:S07]  /*0160*/  MOV R49, UR6 ;  /* 0x0000000600317c02 */ /* 0x002fce0008000f00 */
.L_x_0:
[----:B------:R-:W2:Y:S02]  /*0170*/  LDCU.64 UR6, c[0x0][0x8b0] ;  /* 0x00011600ff0677ac */ /* 0x000ea40008000a00 */
[----:B--2---:R-:W-:-:S04]  /*0180*/  UISETP.NE.U32.AND UP0, UPT, UR6, URZ, UPT ;  /* 0x000000ff0600728c */ /* 0x004fc8000bf05070 */
[----:B------:R-:W-:-:S09]  /*0190*/  UISETP.NE.AND.EX UP0, UPT, UR7, URZ, UPT, UP0 ;  /* 0x000000ff0700728c */ /* 0x000fd2000bf05300 */
[----:B------:R-:W-:Y:S05]  /*01a0*/  BRA.U UP0, `(.L_x_2) ;  /* 0x0000000100247547 */ /* 0x000fea000b800000 */
[----:B------:R-:W2:Y:S02]  /*01b0*/  LDCU.64 UR6, c[0x0][0x8a8] ;  /* 0x00011500ff0677ac */ /* 0x000ea40008000a00 */
[----:B--2---:R-:W-:-:S04]  /*01c0*/  UISETP.NE.U32.AND UP0, UPT, UR6, URZ, UPT ;  /* 0x000000ff0600728c */ /* 0x004fc8000bf05070 */
[----:B------:R-:W-:-:S09]  /*01d0*/  UISETP.NE.AND.EX UP0, UPT, UR7, URZ, UPT, UP0 ;  /* 0x000000ff0700728c */ /* 0x000fd2000bf05300 */
[----:B------:R-:W-:Y:S05]  /*01e0*/  BRA.U !UP0, `(.L_x_3) ;  /* 0x00000001080c7547 */ /* 0x000fea000b800000 */
[----:B-1----:R-:W1:Y:S02]  /*01f0*/  LDC.64 R2, c[0x0][0x8a8] ;  /* 0x00022a00ff027b82 */ /* 0x002e640000000a00 */
[----:B-1----:R2:W5:Y:S01]  /*0200*/  LDG.E R47, desc[UR46][R2.64] ;  /* 0x0000002e022f7981 */ /* 0x002562000c1e1900 */
[----:B------:R-:W-:Y:S05]  /*0210*/  BRA `(.L_x_2) ;  /* 0x0000000000087947 */ /* 0x000fea0003800000 */
.L_x_3:
[----:B------:R-:W2:Y:S02]  /*0220*/  LDCU UR6, c[0x0][0x8a0] ;  /* 0x00011400ff0677ac */ /* 0x000ea40008000800 */
[----:B--2---:R-:W-:Y:S02]  /*0230*/  MOV R47, UR6 ;  /* 0x00000006002f7c02 */ /* 0x004fe40008000f00 */
.L_x_2:
[----:B------:R-:W-:Y:S01]  /*0240*/  IMAD.U32 R0, RZ, RZ, UR8 ;  /* 0x00000008ff007e24 */ /* 0x000fe2000f8e00ff */
[----:B------:R-:W-:Y:S04]  /*0250*/  BSSY.RECONVERGENT B0, `(.L_x_4) ;  /* 0x000000c000007945 */ /* 0x000fe80003800200 */
[C---:B------:R-:W-:Y:S02]  /*0260*/  ISETP.NE.OR P1, PT, R0.reuse, 0x1, !P5 ;  /* 0x000000010000780c */ /* 0x040fe40006f25670 */
[----:B------:R-:W-:-:S11]  /*0270*/  ISETP.NE.OR P0, PT, R0, 0x3, !P5 ;  /* 0x000000030000780c */ /* 0x000fd60006f05670 */
[----:B------:R-:W-:Y:S05]  /*0280*/  @P1 BRA `(.L_x_5) ;  /* 0x0000000000201947 */ /* 0x000fea0003800000 */
[----:B------:R-:W3:Y:S02]  /*0290*/  LDCU.64 UR6, c[0x0][0x348] ;  /* 0x00006900ff0677ac */ /* 0x000ee40008000a00 */
[----:B---3--:R-:W-:Y:S02]  /*02a0*/  UIADD3 UR10, UP1, UPT, UR6, 0x80, URZ ;  /* 0x00000080060a7890 */ /* 0x008fe4000ff3e0ff */
[----:B------:R-:W-:Y:S02]  /*02b0*/  UIADD3 UR6, UP0, UPT, UR6, 0x180, URZ ;  /* 0x0000018006067890 */ /* 0x000fe4000ff1e0ff */
[----:B------:R-:W-:Y:S02]  /*02c0*/  UIADD3.X UR11, UPT, UPT, URZ, UR7, URZ, UP1, !UPT ;  /* 0x00000007ff0b7290 */ /* 0x000fe40008ffe4ff */
[----:B------:R-:W-:-:S07]  /*02d0*/  UIADD3.X UR7, UPT, UPT, URZ, UR7, URZ, UP0, !UPT ;  /* 0x00000007ff077290 */ /* 0x000fce00087fe4ff */
[----:B------:R3:W-:Y:S02]  /*02e0*/  UTMACCTL.PF [UR10] ;  /* 0x000000000a0079b9 */ /* 0x0007e40008040000 */
[----:B------:R3:W-:Y:S02]  /*02f0*/  UTMACCTL.PF [UR6] ;  /* 0x00000000060079b9 */ /* 0x0007e40008040000 */
[----:B---3--:R-:W-:Y:S01]  /*0300*/  NOP ;  /* 0x0000000000007918 */ /* 0x008fe20000000000 */
.L_x_5:
[----:B------:R-:W-:Y:S05]  /*0310*/  BSYNC.RECONVERGENT B0 ;  /* 0x0000000000007941 */ /* 0x000fea0003800200 */
.L_x_4:
[----:B------:R-:W-:Y:S04]  /*0320*/  BSSY.RECONVERGENT B0, `(.L_x_6) ;  /* 0x000000a000007945 */ /* 0x000fe80003800200 */
        /* <DEDUP_REMOVED lines=9> */
.L_x_7:
[----:B------:R-:W-:Y:S05]  /*03c0*/  BSYNC.RECONVERGENT B0 ;  /* 0x0000000000007941 */ /* 0x000fea0003800200 */
.L_x_6:
[----:B------:R-:W3:Y:S01]  /*03d0*/  LDCU.64 UR6, c[0x0][0x888] ;  /* 0x00011100ff0677ac */ /* 0x000ee20008000a00 */
[----:B------:R-:W-:Y:S02]  /*03e0*/  UISETP.EQ.U32.AND UP1, UPT, UR4, URZ, UPT ;  /* 0x000000ff0400728c */ /* 0x000fe4000bf22070 */
[----:B------:R-:W-:Y:S02]  /*03f0*/  UPLOP3.LUT UP2, UPT, UPT, UPT, UPT, 0x80, 0x8 ;  /* 0x000000000008789c */ /* 0x000fe40003f4f070 */
[----:B---3--:R-:W-:-:S04]  /*0400*/  UISETP.NE.U32.AND UP0, UPT, UR6, URZ, UPT ;  /* 0x000000ff0600728c */ /* 0x008fc8000bf05070 */
[----:B------:R-:W-:-:S04]  /*0410*/  UISETP.NE.AND.EX UP0, UPT, UR7, URZ, UPT, UP0 ;  /* 0x000000ff0700728c */ /* 0x000fc8000bf05300 */
[----:B------:R-:W-:-:S04]  /*0420*/  UISETP.EQ.OR.EX UP3, UPT, UR5, URZ, !UP0, UP1 ;  /* 0x000000ff0500728c */ /* 0x000fc8000c762710 */
[----:B------:R-:W-:-:S05]  /*0430*/  UP2UR UR50, UPR, URZ, 0x8 ;  /* 0x00000008ff327883 */ /* 0x000fca0008000000 */
[----:B------:R-:W-:Y:S07]  /*0440*/  BRA.U !UP3, `(.L_x_8) ;  /* 0x000000010b207547 */ /* 0x000fee000b800000 */
[----:B------:R-:W-:Y:S01]  /*0450*/  UISETP.NE.U32.AND UP2, UPT, UR4, URZ, UPT ;  /* 0x000000ff0400728c */ /* 0x000fe2000bf45070 */
[----:B-----5:R-:W-:Y:S01]  /*0460*/  FSETP.NEU.AND P0, PT, R49, RZ, PT ;  /* 0x000000ff3100720b */ /* 0x020fe20003f0d000 */
[----:B------:R-:W-:Y:S02]  /*0470*/  USEL UR4, URZ, 0xffffffff, UP0 ;  /* 0xffffffffff047887 */ /* 0x000fe40008000000 */
[----:B------:R-:W-:-:S10]  /*0480*/  UISETP.NE.AND.EX UP2, UPT, UR5, URZ, UPT, UP2 ;  /* 0x000000ff0500728c */ /* 0x000fd4000bf45320 */
[----:B------:R-:W-:Y:S01]  /*0490*/  VOTEU.ANY UP1, P0 ;  /* 0x0000000000ff7886 */ /* 0x000fe20000020100 */
[----:B------:R-:W-:-:S04]  /*04a0*/  @!UP2 USEL UR4, URZ, 0xffffffff, UP1 ;  /* 0xffffffffff04a887 */ /* 0x000fc80008800000 */
[----:B------:R-:W-:-:S04]  /*04b0*/  ULOP3.LUT UR4, UR4, 0x1, URZ, 0xc0, !UPT ;  /* 0x0000000104047892 */ /* 0x000fc8000f8ec0ff */
[----:B------:R-:W-:-:S11]  /*04c0*/  UISETP.NE.U32.AND UP2, UPT, UR4, 0x1, UPT ;  /* 0x000000010400788c */ /* 0x000fd6000bf45070 */
.L_x_8:
[----:B-12---:R-:W1:Y:S01]  /*04d0*/  SHFL.IDX PT, R2, R93, RZ, 0x1f ;  /* 0x00001fff5d027589 */ /* 0x006e6200000e0000 */
[----:B------:R-:W-:-:S04]  /*04e0*/  UISETP.NE.AND UP1, UPT, UR8, 0x2, UPT ;  /* 0x000000020800788c */ /* 0x000fc8000bf25270 */
[----:B------:R-:W-:Y:S01]  /*04f0*/  USEL UR6, URZ, 0x1, UP1 ;  /* 0x00000001ff067887 */ /* 0x000fe20008800000 */
[----:B-1----:R-:W-:-:S13]  /*0500*/  ISETP.NE.AND P0, PT, R2, RZ, PT ;  /* 0x000000ff0200720c */ /* 0x002fda0003f05270 */
[----:B------:R-:W-:Y:S05]  /*0510*/  @P0 BRA `(.L_x_9) ;  /* 0x00000000007c0947 */ /* 0x000fea0003800000 */
[----:B------:R-:W-:Y:S01]  /*0520*/  ELECT P0, URZ, PT ;  /* 0x0000000000ff782f */ /* 0x000fe20003800000 */
[----:B------:R-:W-:-:S12]  /*0530*/  BSSY.RECONVERGENT B0, `(.L_x_9) ;  /* 0x000001d000007945 */ /* 0x000fd80003800200 */
[----:B------:R-:W-:Y:S05]  /*0540*/  @!P0 BRA `(.L_x_10) ;  /* 0x00000000006c8947 */ /* 0x000fea0003800000 */
[----:B------:R-:W1:Y:S01]  /*0550*/  S2UR UR5, SR_CgaCtaId ;  /* 0x00000000000579c3 */ /* 0x000e620000008800 */
[----:B------:R-:W-:Y:S01]  /*0560*/  UMOV UR7, 0x400 ;  /* 0x0000040000077882 */ /* 0x000fe20000000000 */
[----:B------:R-:W-:Y:S02]  /*0570*/  UMOV UR4, 0x1 ;  /* 0x0000000100047882 */ /* 0x000fe40000000000 */
[----:B------:R-:W-:-:S04]  /*0580*/  UIADD3 UR10, UPT, UPT, -UR4, 0x100000, URZ ;  /* 0x00100000040a7890 */ /* 0x000fc8000fffe1ff */
[----:B------:R-:W-:Y:S02]  /*0590*/  USHF.L.U32 UR11, UR10, 0xb, URZ ;  /* 0x0000000b0a0b7899 */ /* 0x000fe400080006ff */
[----:B------:R-:W-:Y:S02]  /*05a0*/  USHF.L.U32 UR10, UR10, 0x1, URZ ;  /* 0x000000010a0a7899 */ /* 0x000fe400080006ff */
[----:B-1----:R-:W-:Y:S01]  /*05b0*/  ULEA UR5, UR5, UR7, 0x18 ;  /* 0x0000000705057291 */ /* 0x002fe2000f8ec0ff */
[----:B------:R-:W1:Y:S11]  /*05c0*/  FENCE.VIEW.ASYNC.S ;  /* 0x00000000000073c6 */ /* 0x000e760000000000 */
[----:B-1----:R1:W2:Y:S01]  /*05d0*/  SYNCS.EXCH.64 URZ, [UR5], UR10 ;  /* 0x0000000a05ff75b2 */ /* 0x0022a20008000100 */
[----:B------:R1:W3:Y:S01]  /*05e0*/  SYNCS.EXCH.64 URZ, [UR5+0x48], UR10 ;  /* 0x0000480a05ff75b2 */ /* 0x0002e20008000100 */
[----:B------:R1:W4:Y:S01]  /*05f0*/  SYNCS.EXCH.64 URZ, [UR5+0x8], UR10 ;  /* 0x0000080a05ff75b2 */ /* 0x0003220008000100 */
[----:B------:R1:W1:Y:S01]  /*0600*/  SYNCS.EXCH.64 URZ, [UR5+0x50], UR10 ;  /* 0x0000500a05ff75b2 */ /* 0x0002620008000100 */
        /* <DEDUP_REMOVED lines=14> */
[----:B------:R-:W-:Y:S01]  /*06f0*/  NOP ;  /* 0x0000000000007918 */ /* 0x000fe20000000000 */
.L_x_10:
[----:B-1----:R-:W-:Y:S05]  /*0700*/  BSYNC.RECONVERGENT B0 ;  /* 0x0000000000007941 */ /* 0x002fea0003800200 */
.L_x_9:
[----:B------:R-:W1:Y:S01]  /*0710*/  SHFL.IDX PT, R2, R93, RZ, 0x1f ;  /* 0x00001fff5d027589 */ /* 0x000e6200000e0000 */
[----:B------:R-:W-:Y:S01]  /*0720*/  NOP ;  /* 0x0000000000007918 */ /* 0x000fe20000000000 */
[----:B-1----:R-:W-:-:S13]  /*0730*/  ISETP.NE.AND P0, PT, R2, 0x1, PT ;  /* 0x000000010200780c */ /* 0x002fda0003f05270 */
[----:B------:R-:W-:Y:S05]  /*0740*/  @P0 BRA `(.L_x_11) ;  /* 0x0000000000580947 */ /* 0x000fea0003800000 */
[----:B------:R-:W1:Y:S01]  /*0750*/  S2UR UR7, SR_CgaCtaId ;  /* 0x00000000000779c3 */ /* 0x000e620000008800 */
[----:B------:R-:W-:Y:S01]  /*0760*/  UMOV UR9, 0x400 ;  /* 0x0000040000097882 */ /* 0x000fe20000000000 */
[----:B------:R-:W-:Y:S01]  /*0770*/  UMOV UR5, 0x20 ;  /* 0x0000002000057882 */ /* 0x000fe20000000000 */
[----:B------:R-:W-:Y:S01]  /*0780*/  UMOV UR4, 0x80 ;  /* 0x0000008000047882 */ /* 0x000fe20000000000 */
[----:B------:R-:W-:-:S04]  /*0790*/  UIADD3 UR10, UPT, UPT, -UR5, 0x100000, URZ ;  /* 0x00100000050a7890 */ /* 0x000fc8000fffe1ff */
[----:B------:R-:W-:Y:S02]  /*07a0*/  USHF.L.U32 UR11, UR10, 0xb, URZ ;  /* 0x0000000b0a0b7899 */ /* 0x000fe400080006ff */
[----:B------:R-:W-:Y:S02]  /*07b0*/  USHF.L.U32 UR10, UR10, 0x1, URZ ;  /* 0x000000010a0a7899 */ /* 0x000fe400080006ff */
[----:B------:R-:W-:-:S04]  /*07c0*/  UIADD3 UR4, UPT, UPT, -UR4, 0x100000, URZ ;  /* 0x0010000004047890 */ /* 0x000fc8000fffe1ff */
[----:B------:R-:W-:Y:S02]  /*07d0*/  USHF.L.U32 UR5, UR4, 0xb, URZ ;  /* 0x0000000b04057899 */ /* 0x000fe400080006ff */
[----:B------:R-:W-:Y:S01]  /*07e0*/  USHF.L.U32 UR4, UR4, 0x1, URZ ;  /* 0x0000000104047899 */ /* 0x000fe200080006ff */
[----:B------:R-:W-:Y:S01]  /*07f0*/  ELECT P0, URZ, PT ;  /* 0x0000000000ff782f */ /* 0x000fe20003800000 */
[----:B-1----:R-:W-:Y:S01]  /*0800*/  ULEA UR7, UR7, UR9, 0x18 ;  /* 0x0000000907077291 */ /* 0x002fe2000f8ec0ff */
[----:B------:R-:W1:Y:S11]  /*0810*/  FENCE.VIEW.ASYNC.S ;  /* 0x00000000000073c6 */ /* 0x000e760000000000 */
[----:B-1----:R1:W1:Y:S01]  /*0820*/  SYNCS.EXCH.64 URZ, [UR7+0x90], UR10 ;  /* 0x0000900a07ff75b2 */ /* 0x0022620008000100 */
        /* <DEDUP_REMOVED lines=8> */
.L_x_11:
[----:B------:R-:W2:Y:S01]  /*08b0*/  SHFL.IDX PT, R2, R93, RZ, 0x1f ;  /* 0x00001fff5d027589 */ /* 0x000ea200000e0000 */
[----:B------:R-:W-:Y:S01]  /*08c0*/  NOP ;  /* 0x0000000000007918 */ /* 0x000fe20000000000 */
[----:B--2---:R-:W-:-:S13]  /*08d0*/  ISETP.NE.AND P0, PT, R2, 0x3, PT ;  /* 0x000000030200780c */ /* 0x004fda0003f05270 */
[----:B------:R-:W-:Y:S05]  /*08e0*/  @P0 BRA `(.L_x_12) ;  /* 0x0000000000300947 */ /* 0x000fea0003800000 */
[----:B-1----:R-:W1:Y:S01]  /*08f0*/  S2UR UR5, SR_CgaCtaId ;  /* 0x00000000000579c3 */ /* 0x002e620000008800 */
[----:B------:R-:W-:Y:S01]  /*0900*/  UMOV UR7, 0x400 ;  /* 0x0000040000077882 */ /* 0x000fe20000000000 */
[----:B------:R-:W-:Y:S01]  /*0910*/  UMOV UR4, 0x20 ;  /* 0x0000002000047882 */ /* 0x000fe20000000000 */
[----:B------:R-:W-:Y:S01]  /*0920*/  ELECT P0, URZ, PT ;  /* 0x0000000000ff782f */ /* 0x000fe20003800000 */
[----:B------:R-:W-:-:S04]  /*0930*/  UIADD3 UR10, UPT, UPT, -UR4, 0x100000, URZ ;  /* 0x00100000040a7890 */ /* 0x000fc8000fffe1ff */
[----:B------:R-:W-:Y:S02]  /*0940*/  USHF.L.U32 UR11, UR10, 0xb, URZ ;  /* 0x0000000b0a0b7899 */ /* 0x000fe400080006ff */
[----:B------:R-:W-:Y:S02]  /*0950*/  USHF.L.U32 UR10, UR10, 0x1, URZ ;  /* 0x000000010a0a7899 */ /* 0x000fe400080006ff */
[----:B-1----:R-:W-:Y:S01]  /*0960*/  ULEA UR5, UR5, UR7, 0x18 ;  /* 0x0000000705057291 */ /* 0x002fe2000f8ec0ff */
[----:B------:R-:W1:Y:S11]  /*0970*/  FENCE.VIEW.ASYNC.S ;  /* 0x00000000000073c6 */ /* 0x000e760000000000 */
[----:B-1----:R2:W1:Y:S01]  /*0980*/  SYNCS.EXCH.64 URZ, [UR5+0xd0], UR10 ;  /* 0x0000d00a05ff75b2 */ /* 0x0024620008000100 */
[----:B------:R2:W1:Y:S02]  /*0990*/  SYNCS.EXCH.64 URZ, [UR5+0xd8], UR10 ;  /* 0x0000d80a05ff75b2 */ /* 0x0004640008000100 */
[----:B--2---:R-:W-:Y:S01]  /*09a0*/  NOP ;  /* 0x0000000000007918 */ /* 0x004fe20000000000 */
.L_x_12:
[----:B------:R-:W2:Y:S01]  /*09b0*/  SHFL.IDX PT, R2, R93, RZ, 0x1f ;  /* 0x00001fff5d027589 */ /* 0x000ea200000e0000 */
[----:B------:R-:W-:Y:S01]  /*09c0*/  NOP ;  /* 0x0000000000007918 */ /* 0x000fe20000000000 */
[----:B--2---:R-:W-:-:S13]  /*09d0*/  ISETP.NE.AND P0, PT, R2, 0x4, PT ;  /* 0x000000040200780c */ /* 0x004fda0003f05270 */
[----:B------:R-:W-:Y:S05]  /*09e0*/  @P0 BRA `(.L_x_13) ;  /* 0x00000000004c0947 */ /* 0x000fea0003800000 */
[----:B-1----:R-:W1:Y:S01]  /*09f0*/  S2UR UR5, SR_CgaCtaId ;  /* 0x00000000000579c3 */ /* 0x002e620000008800 */
[----:B------:R-:W-:Y:S01]  /*0a00*/  UMOV UR9, 0x100 ;  /* 0x0000010000097882 */ /* 0x000fe20000000000 */
[----:B------:R-:W-:Y:S01]  /*0a10*/  UMOV UR7, 0x400 ;  /* 0x0000040000077882 */ /* 0x000fe20000000000 */
[----:B------:R-:W-:Y:S01]  /*0a20*/  USEL UR9, UR9, 0xe0, UP2 ;  /* 0x000000e009097887 */ /* 0x000fe20009000000 */
[----:B------:R-:W-:Y:S01]  /*0a30*/  UMOV UR4, 0x1 ;  /* 0x0000000100047882 */ /* 0x000fe20000000000 */
[----:B------:R-:W-:Y:S01]  /*0a40*/  ELECT P0, URZ, PT ;  /* 0x0000000000ff782f */ /* 0x000fe20003800000 */
[----:B------:R-:W-:-:S04]  /*0a50*/  UIADD3 UR10, UPT, UPT, -UR4, 0x100000, URZ ;  /* 0x00100000040a7890 */ /* 0x000fc8000fffe1ff */
[----:B------:R-:W-:Y:S02]  /*0a60*/  USHF.L.U32 UR11, UR10, 0xb, URZ ;  /* 0x0000000b0a0b7899 */ /* 0x000fe400080006ff */
[----:B------:R-:W-:Y:S02]  /*0a70*/  USHF.L.U32 UR10, UR10, 0x1, URZ ;  /* 0x000000010a0a7899 */ /* 0x000fe400080006ff */
[----:B------:R-:W-:-:S04]  /*0a80*/  UIADD3 UR12, UPT, UPT, -UR9, 0x100000, URZ ;  /* 0x00100000090c7890 */ /* 0x000fc8000fffe1ff */
[----:B------:R-:W-:Y:S02]  /*0a90*/  USHF.L.U32 UR13, UR12, 0xb, URZ ;  /* 0x0000000b0c0d7899 */ /* 0x000fe400080006ff */
[----:B------:R-:W-:Y:S02]  /*0aa0*/  USHF.L.U32 UR12, UR12, 0x1, URZ ;  /* 0x000000010c0c7899 */ /* 0x000fe400080006ff */
[----:B-1----:R-:W-:Y:S01]  /*0ab0*/  ULEA UR5, UR5, UR7, 0x18 ;  /* 0x0000000705057291 */ /* 0x002fe2000f8ec0ff */
[----:B------:R-:W1:Y:S11]  /*0ac0*/  FENCE.VIEW.ASYNC.S ;  /* 0x00000000000073c6 */ /* 0x000e760000000000 */
[----:B-1----:R2:W1:Y:S01]  /*0ad0*/  SYNCS.EXCH.64 URZ, [UR5+0xe0], UR10 ;  /* 0x0000e00a05ff75b2 */ /* 0x0024620008000100 */
[----:B------:R2:W1:Y:S01]  /*0ae0*/  SYNCS.EXCH.64 URZ, [UR5+0xf0], UR12 ;  /* 0x0000f00c05ff75b2 */ /* 0x0004620008000100 */
[----:B------:R2:W1:Y:S01]  /*0af0*/  SYNCS.EXCH.64 URZ, [UR5+0xe8], UR10 ;  /* 0x0000e80a05ff75b2 */ /* 0x0004620008000100 */
[----:B------:R2:W1:Y:S02]  /*0b00*/  SYNCS.EXCH.64 URZ, [UR5+0xf8], UR12 ;  /* 0x0000f80c05ff75b2 */ /* 0x0004640008000100 */
[----:B--2---:R-:W-:Y:S01]  /*0b10*/  NOP ;  /* 0x0000000000007918 */ /* 0x004fe20000000000 */
.L_x_13:
[----:B------:R-:W2:Y:S01]  /*0b20*/  SHFL.IDX PT, R2, R93, RZ, 0x1f ;  /* 0x00001fff5d027589 */ /* 0x000ea200000e0000 */
[----:B------:R-:W-:Y:S01]  /*0b30*/  NOP ;  /* 0x0000000000007918 */ /* 0x000fe20000000000 */
[----:B--2---:R-:W-:-:S13]  /*0b40*/  ISETP.NE.AND P0, PT, R2, 0x5, PT ;  /* 0x000000050200780c */ /* 0x004fda0003f05270 */
[----:B------:R-:W-:Y:S05]  /*0b50*/  @P0 BRA `(.L_x_14) ;  /* 0x0000000000580947 */ /* 0x000fea0003800000 */
[----:B-1----:R-:W1:Y:S01]  /*0b60*/  S2UR UR7, SR_CgaCtaId ;  /* 0x00000000000779c3 */ /* 0x002e620000008800 */
        /* <DEDUP_REMOVED lines=19> */
[----:B------:R2:W1:Y:S02]  /*0ca0*/  SYNCS.EXCH.64 URZ, [UR7+0x138], UR4 ;  /* 0x0001380407ff75b2 */ /* 0x0004640008000100 */
[----:B--2---:R-:W-:Y:S01]  /*0cb0*/  NOP ;  /* 0x0000000000007918 */ /* 0x004fe20000000000 */
.L_x_14:
        /* <DEDUP_REMOVED lines=18> */
.L_x_15:
[----:B-1----:R-:W1:Y:S01]  /*0de0*/  S2UR UR5, SR_CTAID.X ;  /* 0x00000000000579c3 */ /* 0x002e620000002500 */
[----:B------:R-:W-:-:S05]  /*0df0*/  CS2R.32 R87, SR_CgaSize ;  /* 0x0000000000577805 */ /* 0x000fca0000008a00 */
[----:B------:R-:W-:-:S05]  /*0e00*/  IMAD R87, R87, -0xa0, RZ ;  /* 0xffffff6057577824 */ /* 0x000fca00078e02ff */
[----:B------:R-:W-:-:S14]  /*0e10*/  R2UR UR9, R87 ;  /* 0x00000000570972ca */ /* 0x000fdc00000e0000 */
[----:B------:R-:W2:Y:S01]  /*0e20*/  LDCU UR9, c[0x0][UR9+0x2b0] ;  /* 0x00005600090977ac */ /* 0x000ea20008000800 */
[----:B------:R-:W-:Y:S01]  /*0e30*/  NOP ;  /* 0x0000000000007918 */ /* 0x000fe20000000000 */
[----:B------:R-:W-:-:S05]  /*0e40*/  CS2R.32 R87, SR_CgaSize ;  /* 0x0000000000577805 */ /* 0x000fca0000008a00 */
[----:B------:R-:W-:-:S05]  /*0e50*/  IMAD R87, R87, -0xa0, RZ ;  /* 0xffffff6057577824 */ /* 0x000fca00078e02ff */
[----:B------:R-:W-:-:S14]  /*0e60*/  R2UR UR7, R87 ;  /* 0x00000000570772ca */ /* 0x000fdc00000e0000 */
[----:B------:R-:W3:Y:S01]  /*0e70*/  LDCU UR7, c[0x0][UR7+0x2b4] ;  /* 0x00005680070777ac */ /* 0x000ee20008000800 */
[----:B------:R-:W4:Y:S08]  /*0e80*/  S2UR UR4, SR_CTAID.Y ;  /* 0x00000000000479c3 */ /* 0x000f300000002600 */
[----:B------:R-:W3:Y:S01]  /*0e90*/  LDC R10, c[0x0][0xb24] ;  /* 0x0002c900ff0a7b82 */ /* 0x000ee20000000800 */
[----:B-1----:R-:W-:-:S02]  /*0ea0*/  I2FP.F32.U32 R87, UR5 ;  /* 0x0000000500577c45 */ /* 0x002fc40008201000 */
[----:B------:R-:W-:-:S05]  /*0eb0*/  CS2R.32 R3, SR_CgaSize ;  /* 0x0000000000037805 */ /* 0x000fca0000008a00 */
[----:B------:R-:W-:-:S06]  /*0ec0*/  IMAD R3, R3, -0xa0, RZ ;  /* 0xffffff6003037824 */ /* 0x000fcc00078e02ff */
[----:B------:R-:W1:Y:S01]  /*0ed0*/  LDC R3, c[0x0][R3+0x2a0] ;  /* 0x0000a80003037b82 */ /* 0x000e620000000800 */
[----:B------:R-:W-:Y:S01]  /*0ee0*/  MOV R15, UR5 ;  /* 0x00000005000f7c02 */ /* 0x000fe20008000f00 */
[----:B--2---:R-:W-:Y:S01]  /*0ef0*/  FMUL R87, R87, UR9 ;  /* 0x0000000957577c20 */ /* 0x004fe20008400000 */
[----:B----4-:R-:W-:Y:S02]  /*0f00*/  I2FP.F32.U32 R86, UR4 ;  /* 0x0000000400567c45 */ /* 0x010fe40008201000 */
[----:B------:R-:W-:-:S05]  /*0f10*/  CS2R.32 R2, SR_CgaSize ;  /* 0x0000000000027805 */ /* 0x000fca0000008a00 */
[----:B------:R-:W-:-:S06]  /*0f20*/  IMAD R2, R2, -0xa0, RZ ;  /* 0xffffff6002027824 */ /* 0x000fcc00078e02ff */
[----:B------:R-:W2:Y:S01]  /*0f30*/  LDC R2, c[0x0][R2+0x2a4] ;  /* 0x0000a90002027b82 */ /* 0x000ea20000000800 */
[----:B------:R-:W-:Y:S01]  /*0f40*/  MOV R14, UR4 ;  /* 0x00000004000e7c02 */ /* 0x000fe20008000f00 */
[----:B------:R-:W4:Y:S01]  /*0f50*/  F2I.U32.TRUNC.NTZ R87, R87 ;  /* 0x0000005700577305 */ /* 0x000f22000020f000 */
[----:B---3--:R-:W-:-:S05]  /*0f60*/  FMUL R86, R86, UR7 ;  /* 0x0000000756567c20 */ /* 0x008fca0008400000 */
[----:B------:R-:W-:Y:S01]  /*0f70*/  BAR.SYNC.DEFER_BLOCKING 0x0 ;  /* 0x0000000000007b1d */ /* 0x000fe20000010000 */
[----:B------:R-:W-:-:S05]  /*0f80*/  ISETP.GE.AND P0, PT, R10, 0x1, PT ;  /* 0x000000010a00780c */ /* 0x000fca0003f06270 */
[----:B------:R-:W3:Y:S02]  /*0f90*/  F2I.U32.TRUNC.NTZ R86, R86 ;  /* 0x0000005600567305 */ /* 0x000ee4000020f000 */
[----:B------:R-:W2:Y:S01]  /*0fa0*/  S2UR UR36, SR_CTAID.Z ;  /* 0x00000000002479c3 */ /* 0x000ea20000002700 */
[----:B----4-:R-:W-:-:S05]  /*0fb0*/  IADD3 R87, PT, PT, -R87, RZ, RZ ;  /* 0x000000ff57577210 */ /* 0x010fca0007ffe1ff */
[----:B-1----:R-:W-:Y:S01]  /*0fc0*/  IMAD R87, R3, R87, UR5 ;  /* 0x0000000503577e24 */ /* 0x002fe2000f8e0257 */
[----:B---3--:R-:W-:-:S05]  /*0fd0*/  IADD3 R86, PT, PT, -R86, RZ, RZ ;  /* 0x000000ff56567210 */ /* 0x008fca0007ffe1ff */
[----:B--2---:R-:W-:Y:S01]  /*0fe0*/  IMAD R86, R2, R86, UR4 ;  /* 0x0000000402567e24 */ /* 0x004fe2000f8e0256 */
[----:B------:R-:W-:Y:S06]  /*0ff0*/  @!P0 BRA `(.L_x_16) ;  /* 0x0000000000b88947 */ /* 0x000fec0003800000 */
[----:B------:R-:W1:Y:S01]  /*1000*/  LDC.64 R4, c[0x0][0xb18] ;  /* 0x0002c600ff047b82 */ /* 0x000e620000000a00 */
[----:B------:R-:W-:-:S07]  /*1010*/  ISETP.NE.AND P0, PT, R10, 0x1, PT ;  /* 0x000000010a00780c */ /* 0x000fce0003f05270 */
[----:B------:R-:W2:Y:S08]  /*1020*/  LDC R9, c[0x0][0xb0c] ;  /* 0x0002c300ff097b82 */ /* 0x000eb00000000800 */
[----:B------:R-:W3:Y:S08]  /*1030*/  LDC R12, c[0x0][0x370] ;  /* 0x0000dc00ff0c7b82 */ /* 0x000ef00000000800 */
[----:B------:R-:W4:Y:S01]  /*1040*/  LDC R11, c[0x0][0x374] ;  /* 0x0000dd00ff0b7b82 */ /* 0x000f220000000800 */
[----:B-1----:R-:W-:-:S07]  /*1050*/  ISETP.NE.AND P1, PT, R4, 0x1, PT ;  /* 0x000000010400780c */ /* 0x002fce0003f25270 */
[----:B------:R-:W3:Y:S01]  /*1060*/  LDC.64 R6, c[0x0][0xb10] ;  /* 0x0002c400ff067b82 */ /* 0x000ee20000000a00 */
[----:B--2---:R-:W-:-:S07]  /*1070*/  ISETP.NE.AND P2, PT, R9, 0x1, PT ;  /* 0x000000010900780c */ /* 0x004fce0003f45270 */
[----:B------:R-:W1:Y:S08]  /*1080*/  LDC R8, c[0x0][0xb20] ;  /* 0x0002c800ff087b82 */ /* 0x000e700000000800 */
[----:B------:R-:W2:Y:S01]  /*1090*/  LDC.64 R2, c[0x0][0xb28] ;  /* 0x0002ca00ff027b82 */ /* 0x000ea20000000a00 */
[----:B----4-:R-:W-:-:S04]  /*10a0*/  IMAD.HI.U32 R13, R11, R5, RZ ;  /* 0x000000050b0d7227 */ /* 0x010fc800078e00ff */
[----:B------:R-:W-:-:S04]  /*10b0*/  IMAD.HI.U32 R5, R14, R5, RZ ;  /* 0x000000050e057227 */ /* 0x000fc800078e00ff */
[----:B---3--:R-:W-:-:S05]  /*10c0*/  IMAD.HI.U32 R16, R12, R6, RZ ;  /* 0x000000060c107227 */ /* 0x008fca00078e00ff */
[-C--:B------:R-:W-:Y:S01]  /*10d0*/  @P2 SHF.R.U32.HI R12, RZ, R7.reuse, R16 ;  /* 0x00000007ff0c2219 */ /* 0x080fe20000011610 */
[----:B------:R-:W-:Y:S01]  /*10e0*/  IMAD.HI.U32 R16, R15, R6, RZ ;  /* 0x000000060f107227 */ /* 0x000fe200078e00ff */
[-C--:B-1----:R-:W-:Y:S02]  /*10f0*/  @P1 SHF.R.U32.HI R11, RZ, R8.reuse, R13 ;  /* 0x00000008ff0b1219 */ /* 0x082fe4000001160d */
[----:B------:R-:W-:Y:S02]  /*1100*/  SHF.R.U32.HI R5, RZ, R8, R5 ;  /* 0x00000008ff057219 */ /* 0x000fe40000011605 */
[----:B------:R-:W-:Y:S02]  /*1110*/  SHF.R.U32.HI R16, RZ, R7, R16 ;  /* 0x00000007ff107219 */ /* 0x000fe40000011610 */
[----:B------:R-:W-:Y:S01]  /*1120*/  SEL R5, R14, R5, !P1 ;  /* 0x000000050e057207 */ /* 0x000fe20004800000 */
[----:B--2---:R-:W-:Y:S01]  /*1130*/  IMAD.HI.U32 R13, R11, R2, RZ ;  /* 0x000000020b0d7227 */ /* 0x004fe200078e00ff */
[----:B------:R-:W-:-:S03]  /*1140*/  SEL R16, R15, R16, !P2 ;  /* 0x000000100f107207 */ /* 0x000fc60005000000 */
[----:B------:R-:W-:Y:S01]  /*1150*/  IMAD.HI.U32 R6, R12, R2, RZ ;  /* 0x000000020c067227 */ /* 0x000fe200078e00ff */
[----:B------:R-:W-:-:S04]  /*1160*/  @P0 SHF.R.U32.HI R11, RZ, R3, R13 ;  /* 0x00000003ff0b0219 */ /* 0x000fc8000001160d */
[----:B------:R-:W-:Y:S01]  /*1170*/  @P0 SHF.R.U32.HI R12, RZ, R3, R6 ;  /* 0x00000003ff0c0219 */ /* 0x000fe20000011606 */
[----:B------:R-:W-:-:S04]  /*1180*/  IMAD R11, R11, R10, RZ ;  /* 0x0000000a0b0b7224 */ /* 0x000fc800078e02ff */
[----:B------:R-:W-:Y:S01]  /*1190*/  IMAD R6, R12, R10, RZ ;  /* 0x0000000a0c067224 */ /* 0x000fe200078e02ff */
[----:B------:R-:W-:-:S04]  /*11a0*/  ISETP.GE.AND P1, PT, R5, R11, PT ;  /* 0x0000000b0500720c */ /* 0x000fc80003f26270 */
[----:B------:R-:W-:Y:S01]  /*11b0*/  ISETP.GE.OR P1, PT, R16, R6, P1 ;  /* 0x000000061000720c */ /* 0x000fe20000f26670 */
[----:B------:R-:W-:-:S05]  /*11c0*/  IMAD.HI.U32 R6, R5, R2, RZ ;  /* 0x0000000205067227 */ /* 0x000fca00078e00ff */
[----:B------:R-:W-:-:S04]  /*11d0*/  SHF.R.U32.HI R6, RZ, R3, R6 ;  /* 0x00000003ff067219 */ /* 0x000fc80000011606 */
[----:B------:R-:W-:-:S03]  /*11e0*/  SEL R6, R5, R6, !P0 ;  /* 0x0000000605067207 */ /* 0x000fc60004000000 */
[----:B------:R-:W-:Y:S01]  /*11f0*/  @!P1 IMAD.HI.U32 R7, R16, R2, RZ ;  /* 0x0000000210079227 */ /* 0x000fe200078e00ff */
[----:B------:R-:W-:-:S04]  /*1200*/  IADD3 R2, PT, PT, -R6, RZ, RZ ;  /* 0x000000ff06027210 */ /* 0x000fc80007ffe1ff */
[----:B------:R-:W-:Y:S01]  /*1210*/  @!P1 SHF.R.U32.HI R3, RZ, R3, R7 ;  /* 0x00000003ff039219 */ /* 0x000fe20000011607 */
[----:B------:R-:W-:Y:S01]  /*1220*/  IMAD R2, R10, R2, R5 ;  /* 0x000000020a027224 */ /* 0x000fe200078e0205 */
[----:B------:R-:W-:Y:S02]  /*1230*/  IADD3 R7, PT, PT, -R5, RZ, RZ ;  /* 0x000000ff05077210 */ /* 0x000fe40007ffe1ff */
[----:B------:R-:W-:-:S03]  /*1240*/  @!P1 SEL R3, R16, R3, !P0 ;  /* 0x0000000310039207 */ /* 0x000fc60004000000 */
[----:B------:R-:W-:Y:S02]  /*1250*/  IMAD R7, R4, R7, R14 ;  /* 0x0000000704077224 */ /* 0x000fe400078e020e */
[--C-:B------:R-:W-:Y:S02]  /*1260*/  @!P1 IMAD.IADD R6, R6, 0x1, -R3.reuse ;  /* 0x0000000106069824 */ /* 0x100fe400078e0a03 */
[----:B------:R-:W-:Y:S01]  /*1270*/  @!P1 IMAD R3, R2, R12, R3 ;  /* 0x0000000c02039224 */ /* 0x000fe200078e0203 */
[----:B------:R-:W-:Y:S01]  /*1280*/  IADD3 R2, PT, PT, -R16, RZ, RZ ;  /* 0x000000ff10027210 */ /* 0x000fe20007ffe1ff */
[----:B------:R-:W-:Y:S02]  /*1290*/  @!P1 IMAD R5, R6, R10, R16 ;  /* 0x0000000a06059224 */ /* 0x000fe400078e0210 */
[----:B------:R-:W-:Y:S02]  /*12a0*/  @!P1 IMAD.MOV.U32 R16, RZ, RZ, R3 ;  /* 0x000000ffff109224 */ /* 0x000fe400078e0003 */
[----:B------:R-:W-:-:S02]  /*12b0*/  IMAD R2, R9, R2, R15 ;  /* 0x0000000209027224 */ /* 0x000fc400078e020f */
[----:B------:R-:W-:Y:S02]  /*12c0*/  IMAD R14, R5, R4, R7 ;  /* 0x00000004050e7224 */ /* 0x000fe400078e0207 */
[----:B------:R-:W-:Y:S02]  /*12d0*/  IMAD R15, R16, R9, R2 ;  /* 0x00000009100f7224 */ /* 0x000fe400078e0202 */
.L_x_16:
[----:B------:R-:W1:Y:S01]  /*12e0*/  LDCU UR4, c[0x0][0xb30] ;  /* 0x00016600ff0477ac */ /* 0x000e620008000800 */
[----:B------:R-:W2:Y:S08]  /*12f0*/  S2UR UR37, SR_CgaCtaId ;  /* 0x00000000002579c3 */ /* 0x000eb00000008800 */
[----:B------:R-:W3:Y:S01]  /*1300*/  LDC R40, c[0x0][0xb24] ;  /* 0x0002c900ff287b82 */ /* 0x000ee20000000800 */
[----:B-1----:R-:W-:-:S09]  /*1310*/  UISETP.NE.AND UP1, UPT, UR4, 0x1, UPT ;  /* 0x000000010400788c */ /* 0x002fd2000bf25270 */
[----:B--2---:R-:W-:Y:S05]  /*1320*/  BRA.U UP1, `(.L_x_17) ;  /* 0x0000000101407547 */ /* 0x004fea000b800000 */
[----:B------:R-:W1:Y:S08]  /*1330*/  LDC.64 R4, c[0x0][0xb10] ;  /* 0x0002c400ff047b82 */ /* 0x000e700000000a00 */
[----:B------:R-:W2:Y:S08]  /*1340*/  LDC.64 R2, c[0x0][0xb18] ;  /* 0x0002c600ff027b82 */ /* 0x000eb00000000a00 */
[----:B------:R-:W4:Y:S08]  /*1350*/  LDC R6, c[0x0][0xb20] ;  /* 0x0002c800ff067b82 */ /* 0x000f300000000800 */
[----:B------:R-:W3:Y:S01]  /*1360*/  LDC R7, c[0x0][0xb0c] ;  /* 0x0002c300ff077b82 */ /* 0x000ee20000000800 */
[----:B-1----:R-:W-:-:S05]  /*1370*/  IMAD.HI.U32 R4, R15, R4, RZ ;  /* 0x000000040f047227 */ /* 0x002fca00078e00ff */
[----:B------:R-:W-:Y:S01]  /*1380*/  SHF.R.U32.HI R4, RZ, R5, R4 ;  /* 0x00000005ff047219 */ /* 0x000fe20000011604 */
[----:B--2---:R-:W-:Y:S01]  /*1390*/  IMAD.HI.U32 R3, R14, R3, RZ ;  /* 0x000000030e037227 */ /* 0x004fe200078e00ff */
[----:B------:R-:W-:-:S04]  /*13a0*/  ISETP.NE.AND P0, PT, R2, 0x1, PT ;  /* 0x000000010200780c */ /* 0x000fc80003f05270 */
[----:B----4-:R-:W-:-:S04]  /*13b0*/  SHF.R.U32.HI R3, RZ, R6, R3 ;  /* 0x00000006ff037219 */ /* 0x010fc80000011603 */
[----:B------:R-:W-:Y:S02]  /*13c0*/  SEL R3, R14, R3, !P0 ;  /* 0x000000030e037207 */ /* 0x000fe40004000000 */
[----:B---3--:R-:W-:-:S04]  /*13d0*/  ISETP.NE.AND P1, PT, R7, 0x1, PT ;  /* 0x000000010700780c */ /* 0x008fc80003f25270 */
[----:B------:R-:W-:-:S05]  /*13e0*/  SEL R4, R15, R4, !P1 ;  /* 0x000000040f047207 */ /* 0x000fca0004800000 */
[----:B------:R-:W-:Y:S02]  /*13f0*/  IMAD.IADD R5, R3, 0x1, -R4 ;  /* 0x0000000103057824 */ /* 0x000fe400078e0a04 */
[----:B------:R-:W-:Y:S02]  /*1400*/  IMAD.IADD R3, R4, 0x1, -R3 ;  /* 0x0000000104037824 */ /* 0x000fe400078e0a03 */
[----:B------:R-:W-:Y:S02]  /*1410*/  IMAD R15, R5, R7, R15 ;  /* 0x00000007050f7224 */ /* 0x000fe400078e020f */
[----:B------:R-:W-:-:S07]  /*1420*/  IMAD R14, R3, R2, R14 ;  /* 0x00000002030e7224 */ /* 0x000fce00078e020e */
.L_x_17:
[----:B------:R-:W-:Y:S01]  /*1430*/  BAR.SYNC.DEFER_BLOCKING 0x0 ;  /* 0x0000000000007b1d */ /* 0x000fe20000010000 */
[----:B------:R-:W-:Y:S01]  /*1440*/  UISETP.NE.AND UP1, UPT, UR8, 0x2, UPT ;  /* 0x000000020800788c */ /* 0x000fe2000bf25270 */
[----:B------:R-:W-:Y:S02]  /*1450*/  ISETP.NE.OR P5, PT, R0, 0x2, !P5 ;  /* 0x000000020000780c */ /* 0x000fe40006fa5670 */
[----:B------:R-:W-:-:S06]  /*1460*/  LOP3.LUT R2, R101, 0x1f, RZ, 0xc0, !PT ;  /* 0x0000001f65027812 */ /* 0x000fcc00078ec0ff */
[----:B------:R-:W-:Y:S05]  /*1470*/  BRA.U UP1, `(.L_x_18) ;  /* 0x0000001501107547 */ /* 0x000fea000b800000 */
[----:B------:R-:W1:Y:S01]  /*1480*/  LDCU UR13, c[0x0][0x38c] ;  /* 0x00007180ff0d77ac */ /* 0x000e620008000800 */
[----:B------:R-:W2:Y:S01]  /*1490*/  LDC R8, c[0x0][0x370] ;  /* 0x0000dc00ff087b82 */ /* 0x000ea20000000800 */
[----:B------:R-:W-:Y:S01]  /*14a0*/  PLOP3.LUT P1, PT, PT, PT, UP2, 0x80, 0x8 ;  /* 0x000000000008781c */ /* 0x000fe20003f2f028 */
[----:B------:R-:W-:Y:S01]  /*14b0*/  IMAD.MOV.U32 R17, RZ, RZ, 0x1 ;  /* 0x00000001ff117424 */ /* 0x000fe200078e00ff */
[----:B------:R-:W-:Y:S01]  /*14c0*/  ISETP.EQ.OR P4, PT, R2, RZ, P5 ;  /* 0x000000ff0200720c */ /* 0x000fe20002f82670 */
[----:B------:R-:W-:Y:S01]  /*14d0*/  IMAD.MOV.U32 R16, RZ, RZ, RZ ;  /* 0x000000ffff107224 */ /* 0x000fe200078e00ff */
[----:B------:R-:W-:Y:S02]  /*14e0*/  PLOP3.LUT P1, PT, P1, PT, PT, 0x8, 0x80 ;  /* 0x000000000080781c */ /* 0x000fe40000f2e170 */
[----:B------:R-:W-:Y:S01]  /*14f0*/  CS2R R12, SRZ ;  /* 0x00000000000c7805 */ /* 0x000fe2000001ff00 */
[----:B------:R-:W-:Y:S01]  /*1500*/  IMAD.MOV.U32 R11, RZ, RZ, 0x1 ;  /* 0x00000001ff0b7424 */ /* 0x000fe200078e00ff */
[----:B------:R-:W4:Y:S01]  /*1510*/  LDC R0, c[0x0][0x374] ;  /* 0x0000dd00ff007b82 */ /* 0x000f220000000800 */
[----:B------:R-:W2:Y:S01]  /*1520*/  LDCU.64 UR22, c[0x0][0x348] ;  /* 0x00006900ff1677ac */ /* 0x000ea20008000a00 */
[----:B------:R-:W-:Y:S01]  /*1530*/  UMOV UR6, URZ ;  /* 0x000000ff00067c82 */ /* 0x000fe20008000000 */
[----:B-1----:R-:W-:-:S04]  /*1540*/  UIADD3 UR5, UPT, UPT, UR13, 0x1f, URZ ;  /* 0x0000001f0d057890 */ /* 0x002fc8000fffe0ff */
[----:B------:R-:W-:-:S04]  /*1550*/  USHF.R.S32.HI UR4, URZ, 0x1f, UR5 ;  /* 0x0000001fff047899 */ /* 0x000fc80008011405 */
[----:B------:R-:W-:-:S04]  /*1560*/  ULEA.HI UR4, UR4, UR5, URZ, 0x5 ;  /* 0x0000000504047291 */ /* 0x000fc8000f8f28ff */
[----:B------:R-:W-:Y:S02]  /*1570*/  USHF.R.S32.HI UR15, URZ, 0x5, UR4 ;  /* 0x00000005ff0f7899 */ /* 0x000fe40008011404 */
[----:B------:R-:W-:Y:S02]  /*1580*/  UIADD3 UR4, UPT, UPT, UR13, -0x1, URZ ;  /* 0xffffffff0d047890 */ /* 0x000fe4000fffe0ff */
[----:B------:R-:W-:Y:S02]  /*1590*/  UISETP.LT.U32.AND UP0, UPT, UR15, 0x9, UPT ;  /* 0x000000090f00788c */ /* 0x000fe4000bf01070 */
[----:B------:R-:W-:Y:S02]  /*15a0*/  UISETP.GE.U32.AND UP1, UPT, UR4, -0x3f, UPT ;  /* 0xffffffc10400788c */ /* 0x000fe4000bf26070 */
[----:B------:R-:W-:Y:S02]  /*15b0*/  USEL UR14, UR15, 0x9, UP0 ;  /* 0x000000090f0e7887 */ /* 0x000fe40008000000 */
[----:B------:R-:W-:-:S02]  /*15c0*/  UIADD3 UR13, UPT, UPT, UR13, 0x3e, URZ ;  /* 0x0000003e0d0d7890 */ /* 0x000fc4000fffe0ff */
[----:B------:R-:W-:Y:S02]  /*15d0*/  UIADD3 UR5, UPT, UPT, UR14, -0x1, URZ ;  /* 0xffffffff0e057890 */ /* 0x000fe4000fffe0ff */
[----:B------:R-:W-:-:S03]  /*15e0*/  UIADD3 UR7, UPT, UPT, UR15, -UR14, URZ ;  /* 0x8000000e0f077290 */ /* 0x000fc6000fffe0ff */
[----:B------:R-:W-:-:S04]  /*15f0*/  @UP1 UIADD3 UR5, UPT, UPT, UR14, URZ, URZ ;  /* 0x000000ff0e051290 */ /* 0x000fc8000fffe0ff */
[----:B--2---:R-:W-:-:S12]  /*1600*/  UIADD3 UR5, UPT, UPT, UR5, 0x1, URZ ;  /* 0x0000000105057890 */ /* 0x004fd8000fffe0ff */
.L_x_36:
[----:B------:R-:W-:Y:S01]  /*1610*/  UISETP.NE.AND UP0, UPT, UR37, URZ, UPT ;  /* 0x000000ff2500728c */ /* 0x000fe2000bf05270 */
[----:B------:R-:W1:Y:S08]  /*1620*/  S2UR UR37, SR_CgaCtaId ;  /* 0x00000000002579c3 */ /* 0x000e700000008800 */
[----:B------:R-:W-:Y:S05]  /*1630*/  BRA.U UP0, `(.L_x_19) ;  /* 0x0000000100347547 */ /* 0x000fea000b800000 */
[----:B------:R-:W2:Y:S01]  /*1640*/  S2R R2, SR_CgaCtaId ;  /* 0x0000000000027919 */ /* 0x000ea20000008800 */
[----:B------:R-:W-:-:S04]  /*1650*/  MOV R3, 0x400 ;  /* 0x0000040000037802 */ /* 0x000fc80000000f00 */
[----:B--2---:R-:W-:Y:S02]  /*1660*/  LEA R2, R2, R3, 0x18 ;  /* 0x0000000302027211 */ /* 0x004fe400078ec0ff */
[----:B------:R-:W-:-:S03]  /*1670*/  SHF.L.U32 R3, R11, 0x1f, RZ ;  /* 0x0000001f0b037819 */ /* 0x000fc600000006ff */
[----:B------:R-:W-:-:S04]  /*1680*/  IMAD R2, R12, 0x8, R2 ;  /* 0x000000080c027824 */ /* 0x000fc800078e0202 */
[----:B------:R-:W2:Y:S02]  /*1690*/  SYNCS.PHASECHK.TRANS64.TRYWAIT P0, [R2+URZ+0x150], R3 ;  /* 0x00015003020075a7 */ /* 0x000ea400080011ff */
[----:B--2---:R-:W-:Y:S05]  /*16a0*/  @!P0 BRA `(.L_x_20) ;  /* 0x00000078009c8947 */ /* 0x004fea0003800000 */
.L_x_137:
[----:B------:R-:W-:Y:S01]  /*16b0*/  VIADD R12, R12, 0x1 ;  /* 0x000000010c0c7836 */ /* 0x000fe20000000000 */
[----:B------:R2:W-:Y:S04]  /*16c0*/  SYNCS.ARRIVE.TRANS64.A1T0 RZ, [R2+URZ+0x140], RZ ;  /* 0x000140ff02ff79a7 */ /* 0x0005e800081000ff */
[----:B------:R-:W-:-:S04]  /*16d0*/  ISETP.NE.AND P0, PT, R12, 0x2, PT ;  /* 0x000000020c00780c */ /* 0x000fc80003f05270 */
[----:B------:R-:W-:Y:S02]  /*16e0*/  SEL R12, R12, RZ, P0 ;  /* 0x000000ff0c0c7207 */ /* 0x000fe40000000000 */
[----:B--2---:R-:W-:-:S04]  /*16f0*/  SEL R2, RZ, 0x1, P0 ;  /* 0x00000001ff027807 */ /* 0x004fc80000000000 */
[----:B------:R-:W-:-:S07]  /*1700*/  LOP3.LUT R11, R11, R2, RZ, 0x3c, !PT ;  /* 0x000000020b0b7212 */ /* 0x000fce00078e3cff */
.L_x_19:
[----:B------:R-:W-:Y:S01]  /*1710*/  UMOV UR4, 0x400 ;  /* 0x0000040000047882 */ /* 0x000fe20000000000 */
[----:B------:R-:W-:Y:S01]  /*1720*/  SHF.L.U32 R2, R17, 0x1f, RZ ;  /* 0x0000001f11027819 */ /* 0x000fe200000006ff */
[----:B-1----:R-:W-:Y:S01]  /*1730*/  ULEA UR4, UR37, UR4, 0x18 ;  /* 0x0000000425047291 */ /* 0x002fe2000f8ec0ff */
[----:B------:R-:W-:Y:S01]  /*1740*/  R2UR UR35, R15 ;  /* 0x000000000f2372ca */ /* 0x000fe200000e0000 */
[----:B------:R-:W-:Y:S01]  /*1750*/  UISETP.GE.U32.AND UP0, UPT, UR13, 0x3f, UPT ;  /* 0x0000003f0d00788c */ /* 0x000fe2000bf06070 */
[----:B------:R-:W-:Y:S01]  /*1760*/  R2UR UR11, R14 ;  /* 0x000000000e0b72ca */ /* 0x000fe200000e0000 */
[----:B------:R-:W-:Y:S01]  /*1770*/  ULEA UR8, UR6, UR4, 0x3 ;  /* 0x0000000406087291 */ /* 0x000fe2000f8e18ff */
[----:B------:R-:W-:-:S08]  /*1780*/  UMOV UR24, URZ ;  /* 0x000000ff00187c82 */ /* 0x000fd00008000000 */
[----:B------:R1:W2:Y:S01]  /*1790*/  SYNCS.PHASECHK.TRANS64.TRYWAIT P0, [UR8+0x48], R2 ;  /* 0x00004802ff0075a7 */ /* 0x0002a20008001108 */
[----:B------:R-:W-:Y:S02]  /*17a0*/  USHF.L.U32 UR35, UR35, 0x6, URZ ;  /* 0x0000000623237899 */ /* 0x000fe400080006ff */
[----:B------:R-:W-:Y:S01]  /*17b0*/  USHF.L.U32 UR11, UR11, 0x8, URZ ;  /* 0x000000080b0b7899 */ /* 0x000fe200080006ff */
[----:B------:R-:W-:Y:S11]  /*17c0*/  BRA.U !UP0, `(.L_x_21) ;  /* 0x0000000108a87547 */ /* 0x000ff6000b800000 */
[----:B------:R-:W-:Y:S01]  /*17d0*/  UMOV UR16, URZ ;  /* 0x000000ff00107c82 */ /* 0x000fe20008000000 */
[----:B------:R-:W-:-:S05]  /*17e0*/  UMOV UR17, UR6 ;  /* 0x0000000600117c82 */ /* 0x000fca0008000000 */
.L_x_26:
[----:B-1----:R-:W-:Y:S01]  /*17f0*/  ULEA UR33, UR17, UR4, 0x3 ;  /* 0x0000000411217291 */ /* 0x002fe2000f8e18ff */
[----:B--2---:R-:W-:Y:S01]  /*1800*/  @!P5 MOV R3, 0x5000 ;  /* 0x000050000003d802 */ /* 0x004fe20000000f00 */
[----:B--2---:R-:W-:Y:S10]  /*1810*/  @P0 BRA `(.L_x_22) ;  /* 0x00000000000c0947 */ /* 0x004ff40003800000 */
[----:B------:R-:W-:-:S04]  /*1820*/  SHF.L.U32 R4, R17, 0x1f, RZ ;  /* 0x0000001f11047819 */ /* 0x000fc800000006ff */
[----:B------:R-:W2:Y:S02]  /*1830*/  SYNCS.PHASECHK.TRANS64.TRYWAIT P0, [UR33+0x48], R4 ;  /* 0x00004804ff0075a7 */ /* 0x000ea40008001121 */
[----:B--2---:R-:W-:Y:S05]  /*1840*/  @!P0 BRA `(.L_x_23) ;  /* 0x0000007800488947 */ /* 0x004fea0003800000 */
.L_x_22:
[----:B------:R2:W-:Y:S01]  /*1850*/  @!P5 SYNCS.ARRIVE.TRANS64 RZ, [UR33], R3 ;  /* 0x00000003ffffd9a7 */ /* 0x0005e20008000021 */
[----:B------:R-:W-:Y:S04]  /*1860*/  BSSY.RECONVERGENT B0, `(.L_x_24) ;  /* 0x0000003000007945 */ /* 0x000fe80003800200 */
[----:B------:R-:W-:Y:S05]  /*1870*/  @P4 BRA `(.L_x_25) ;  /* 0x0000000000044947 */ /* 0x000fea0003800000 */
[----:B------:R-:W-:Y:S05]  /*1880*/  BPT.TRAP 0x1 ;  /* 0x000000040000795c */ /* 0x000fea0000300000 */
.L_x_25:
[----:B------:R-:W-:Y:S05]  /*1890*/  BSYNC.RECONVERGENT B0 ;  /* 0x0000000000007941 */ /* 0x000fea0003800200 */
.L_x_24:
[----:B------:R-:W-:Y:S02]  /*18a0*/  UIADD3 UR6, UPT, UPT, UR17, 0x1, URZ ;  /* 0x0000000111067890 */ /* 0x000fe4000fffe0ff */
[----:B------:R-:W-:Y:S02]  /*18b0*/  ULEA UR32, UR17, UR4, 0xc ;  /* 0x0000000411207291 */ /* 0x000fe4000f8e60ff */
[----:B------:R-:W-:Y:S02]  /*18c0*/  UISETP.NE.AND UP0, UPT, UR6, 0x9, UPT ;  /* 0x000000090600788c */ /* 0x000fe4000bf05270 */
[----:B------:R-:W-:Y:S02]  /*18d0*/  UIADD3 UR26, UP1, UPT, UR22, 0x80, URZ ;  /* 0x00000080161a7890 */ /* 0x000fe4000ff3e0ff */
[----:B------:R-:W-:Y:S02]  /*18e0*/  USEL UR9, URZ, 0x1, UP0 ;  /* 0x00000001ff097887 */ /* 0x000fe40008000000 */
[----:B------:R-:W-:-:S02]  /*18f0*/  USEL UR6, UR6, URZ, UP0 ;  /* 0x000000ff06067287 */ /* 0x000fc40008000000 */
[----:B------:R-:W-:Y:S02]  /*1900*/  UIADD3 UR20, UP0, UPT, UR22, 0x180, URZ ;  /* 0x0000018016147890 */ /* 0x000fe4000ff1e0ff */
[----:B------:R-:W-:Y:S01]  /*1910*/  ULEA UR8, UR6, UR4, 0x3 ;  /* 0x0000000406087291 */ /* 0x000fe2000f8e18ff */
[----:B------:R-:W-:Y:S01]  /*1920*/  LOP3.LUT R17, R17, UR9, RZ, 0x3c, !PT ;  /* 0x0000000911117c12 */ /* 0x000fe2000f8e3cff */
[----:B------:R-:W-:Y:S02]  /*1930*/  USHF.L.U32 UR34, UR16, 0x5, URZ ;  /* 0x0000000510227899 */ /* 0x000fe400080006ff */
[----:B------:R-:W-:Y:S01]  /*1940*/  UIADD3.X UR27, UPT, UPT, URZ, UR23, URZ, UP1, !UPT ;  /* 0x00000017ff1b7290 */ /* 0x000fe20008ffe4ff */
[----:B-1----:R-:W-:Y:S01]  /*1950*/  SHF.L.U32 R2, R17, 0x1f, RZ ;  /* 0x0000001f11027819 */ /* 0x002fe200000006ff */
[----:B------:R-:W-:Y:S02]  /*1960*/  UIADD3 UR32, UPT, UPT, UR32, 0x8800, URZ ;  /* 0x0000880020207890 */ /* 0x000fe4000fffe0ff */
[----:B------:R-:W-:Y:S01]  /*1970*/  UIADD3.X UR21, UPT, UPT, URZ, UR23, URZ, UP0, !UPT ;  /* 0x00000017ff157290 */ /* 0x000fe200087fe4ff */
[----:B------:R1:W1:Y:S01]  /*1980*/  SYNCS.PHASECHK.TRANS64.TRYWAIT P0, [UR8+0x48], R2 ;  /* 0x00004802ff0075a7 */ /* 0x0002620008001108 */
[----:B------:R-:W-:Y:S01]  /*1990*/  ULEA UR8, UR17, UR4, 0xe ;  /* 0x0000000411087291 */ /* 0x000fe2000f8e70ff */
[----:B------:R-:W-:Y:S01]  /*19a0*/  UMOV UR18, 0x0 ;  /* 0x0000000000127882 */ /* 0x000fe20000000000 */
[----:B------:R-:W-:-:S02]  /*19b0*/  UMOV UR19, 0x10000000 ;  /* 0x1000000000137882 */ /* 0x000fc40000000000 */
[----:B------:R-:W-:Y:S01]  /*19c0*/  UIADD3 UR8, UPT, UPT, UR8, 0x11800, URZ ;  /* 0x0001180008087890 */ /* 0x000fe2000fffe0ff */
[----:B------:R1:W-:Y:S01]  /*19d0*/  UTMALDG.3D [UR32], [UR26], desc[UR18] ;  /* 0x000012201a0075b4 */ /* 0x0003e20008011000 */
[----:B------:R-:W-:Y:S01]  /*19e0*/  UMOV UR12, UR36 ;  /* 0x00000024000c7c82 */ /* 0x000fe20008000000 */
[----:B------:R-:W-:Y:S01]  /*19f0*/  UMOV UR9, UR33 ;  /* 0x0000002100097c82 */ /* 0x000fe20008000000 */
[----:B------:R-:W-:Y:S01]  /*1a00*/  UMOV UR10, UR34 ;  /* 0x00000022000a7c82 */ /* 0x000fe20008000000 */
[----:B------:R-:W-:Y:S01]  /*1a10*/  UIADD3 UR16, UPT, UPT, UR16, 0x1, URZ ;  /* 0x0000000110107890 */ /* 0x000fe2000fffe0ff */
[----:B------:R-:W-:Y:S01]  /*1a20*/  UMOV UR24, UR5 ;  /* 0x0000000500187c82 */ /* 0x000fe20008000000 */
[----:B------:R-:W-:Y:S02]  /*1a30*/  UMOV UR17, UR6 ;  /* 0x0000000600117c82 */ /* 0x000fe40008000000 */
[----:B------:R1:W-:Y:S01]  /*1a40*/  UTMALDG.3D [UR8], [UR20], desc[UR18] ;  /* 0x00001208140075b4 */ /* 0x0003e20008011000 */
[----:B------:R-:W-:-:S09]  /*1a50*/  UISETP.NE.AND UP0, UPT, UR16, UR5, UPT ;  /* 0x000000051000728c */ /* 0x000fd2000bf05270 */
[----:B------:R-:W-:Y:S05]  /*1a60*/  BRA.U UP0, `(.L_x_26) ;  /* 0xfffffffd00607547 */ /* 0x000fea000b83ffff */
.L_x_21:
[----:B-1----:R-:W-:Y:S01]  /*1a70*/  ULEA UR8, UR6, UR4, 0x3 ;  /* 0x0000000406087291 */ /* 0x002fe2000f8e18ff */
[----:B------:R-:W-:Y:S01]  /*1a80*/  SHF.L.U32 R2, R17, 0x1f, RZ ;  /* 0x0000001f11027819 */ /* 0x000fe200000006ff */
[----:B------:R-:W-:Y:S01]  /*1a90*/  @!P1 SYNCS.ARRIVE.TRANS64.A1T0 RZ, [UR4+0xd8], RZ ;  /* 0x0000d8ffffff99a7 */ /* 0x000fe20008100004 */
[----:B------:R-:W-:-:S06]  /*1aa0*/  UISETP.GT.AND UP0, UPT, UR15, UR14, UPT ;  /* 0x0000000e0f00728c */ /* 0x000fcc000bf04270 */
[----:B--2---:R1:W2:Y:S03]  /*1ab0*/  SYNCS.PHASECHK.TRANS64.TRYWAIT P0, [UR8+0x48], R2 ;  /* 0x00004802ff0075a7 */ /* 0x0042a60008001108 */
[----:B------:R-:W-:Y:S05]  /*1ac0*/  BRA.U !UP0, `(.L_x_27) ;  /* 0x0000000108ac7547 */ /* 0x000fea000b800000 */
[----:B------:R-:W-:Y:S01]  /*1ad0*/  UIADD3 UR21, UPT, UPT, UR7, UR24, URZ ;  /* 0x0000001807157290 */ /* 0x000fe2000fffe0ff */
[----:B------:R-:W-:-:S11]  /*1ae0*/  UMOV UR25, UR6 ;  /* 0x0000000600197c82 */ /* 0x000fd60008000000 */
.L_x_32:
[----:B-1----:R-:W-:Y:S01]  /*1af0*/  ULEA UR17, UR25, UR4, 0x3 ;  /* 0x0000000419117291 */ /* 0x002fe2000f8e18ff */
[----:B--2---:R-:W-:Y:S01]  /*1b00*/  @!P5 MOV R3, 0x5000 ;  /* 0x000050000003d802 */ /* 0x004fe20000000f00 */
[----:B--2---:R-:W-:Y:S10]  /*1b10*/  @P0 BRA `(.L_x_28) ;  /* 0x00000000000c0947 */ /* 0x004ff40003800000 */
[----:B------:R-:W-:-:S04]  /*1b20*/  SHF.L.U32 R4, R17, 0x1f, RZ ;  /* 0x0000001f11047819 */ /* 0x000fc800000006ff */
[----:B------:R-:W2:Y:S02]  /*1b30*/  SYNCS.PHASECHK.TRANS64.TRYWAIT P0, [UR17+0x48], R4 ;  /* 0x00004804ff0075a7 */ /* 0x000ea40008001111 */
[----:B--2---:R-:W-:Y:S05]  /*1b40*/  @!P0 BRA `(.L_x_29) ;  /* 0x0000007400a08947 */ /* 0x004fea0003800000 */
.L_x_28:
[----:B------:R2:W-:Y:S01]  /*1b50*/  @!P5 SYNCS.ARRIVE.TRANS64 RZ, [UR17], R3 ;  /* 0x00000003ffffd9a7 */ /* 0x0005e20008000011 */
[----:B------:R-:W-:Y:S04]  /*1b60*/  BSSY.RECONVERGENT B0, `(.L_x_30) ;  /* 0x0000003000007945 */ /* 0x000fe80003800200 */
[----:B------:R-:W-:Y:S05]  /*1b70*/  @P4 BRA `(.L_x_31) ;  /* 0x0000000000044947 */ /* 0x000fea0003800000 */
[----:B------:R-:W-:Y:S05]  /*1b80*/  BPT.TRAP 0x1 ;  /* 0x000000040000795c */ /* 0x000fea0000300000 */
.L_x_31:
[----:B------:R-:W-:Y:S05]  /*1b90*/  BSYNC.RECONVERGENT B0 ;  /* 0x0000000000007941 */ /* 0x000fea0003800200 */
.L_x_30:
        /* <DEDUP_REMOVED lines=10> */
[----:B------:R-:W-:Y:S01]  /*1c40*/  UIADD3 UR16, UPT, UPT, UR16, 0x8800, URZ ;  /* 0x0000880010107890 */ /* 0x000fe2000fffe0ff */
[----:B-1----:R-:W-:Y:S01]  /*1c50*/  SHF.L.U32 R2, R17, 0x1f, RZ ;  /* 0x0000001f11027819 */ /* 0x002fe200000006ff */
[----:B------:R-:W-:Y:S02]  /*1c60*/  UIADD3.X UR31, UPT, UPT, URZ, UR23, URZ, UP1, !UPT ;  /* 0x00000017ff1f7290 */ /* 0x000fe40008ffe4ff */
[----:B------:R-:W-:Y:S01]  /*1c70*/  UIADD3.X UR29, UPT, UPT, URZ, UR23, URZ, UP0, !UPT ;  /* 0x00000017ff1d7290 */ /* 0x000fe200087fe4ff */
[----:B------:R1:W1:Y:S01]  /*1c80*/  SYNCS.PHASECHK.TRANS64.TRYWAIT P0, [UR8+0x48], R2 ;  /* 0x00004802ff0075a7 */ /* 0x0002620008001108 */
[----:B------:R-:W-:Y:S01]  /*1c90*/  ULEA UR8, UR25, UR4, 0xe ;  /* 0x0000000419087291 */ /* 0x000fe2000f8e70ff */
[----:B------:R-:W-:Y:S01]  /*1ca0*/  UMOV UR26, 0x0 ;  /* 0x00000000001a7882 */ /* 0x000fe20000000000 */
[----:B------:R-:W-:-:S02]  /*1cb0*/  UMOV UR27, 0x10000000 ;  /* 0x10000000001b7882 */ /* 0x000fc40000000000 */
[----:B------:R-:W-:Y:S01]  /*1cc0*/  UIADD3 UR8, UPT, UPT, UR8, 0x11800, URZ ;  /* 0x0001180008087890 */ /* 0x000fe2000fffe0ff */
[----:B------:R-:W-:Y:S01]  /*1cd0*/  UMOV UR19, UR35 ;  /* 0x0000002300137c82 */ /* 0x000fe20008000000 */
[----:B------:R-:W-:Y:S01]  /*1ce0*/  UMOV UR20, UR36 ;  /* 0x0000002400147c82 */ /* 0x000fe20008000000 */
[----:B------:R-:W-:Y:S01]  /*1cf0*/  UMOV UR12, UR36 ;  /* 0x00000024000c7c82 */ /* 0x000fe20008000000 */
[----:B------:R-:W-:Y:S01]  /*1d00*/  UMOV UR9, UR17 ;  /* 0x0000001100097c82 */ /* 0x000fe20008000000 */
[----:B------:R-:W-:Y:S01]  /*1d10*/  UMOV UR10, UR18 ;  /* 0x00000012000a7c82 */ /* 0x000fe20008000000 */
[----:B------:R1:W-:Y:S01]  /*1d20*/  UTMALDG.3D [UR16], [UR30], desc[UR26] ;  /* 0x00001a101e0075b4 */ /* 0x0003e20008011000 */
[----:B------:R-:W-:Y:S01]  /*1d30*/  UIADD3 UR24, UPT, UPT, UR24, 0x1, URZ ;  /* 0x0000000118187890 */ /* 0x000fe2000fffe0ff */
[----:B------:R-:W-:-:S03]  /*1d40*/  UMOV UR25, UR6 ;  /* 0x0000000600197c82 */ /* 0x000fc60008000000 */
[----:B------:R-:W-:Y:S01]  /*1d50*/  UISETP.NE.AND UP0, UPT, UR24, UR21, UPT ;  /* 0x000000151800728c */ /* 0x000fe2000bf05270 */
[----:B------:R1:W-:Y:S08]  /*1d60*/  UTMALDG.3D [UR8], [UR28], desc[UR26] ;  /* 0x00001a081c0075b4 */ /* 0x0003f00008011000 */
[----:B------:R-:W-:Y:S05]  /*1d70*/  BRA.U UP0, `(.L_x_32) ;  /* 0xfffffffd005c7547 */ /* 0x000fea000b83ffff */
.L_x_27:
[C---:B-1----:R-:W-:Y:S01]  /*1d80*/  LEA R2, R16.reuse, UR4, 0x3 ;  /* 0x0000000410027c11 */ /* 0x042fe2000f8e18ff */
[----:B------:R-:W-:Y:S01]  /*1d90*/  NOP ;  /* 0x0000000000007918 */ /* 0x000fe20000000000 */
[----:B--2---:R-:W-:Y:S02]  /*1da0*/  SHF.L.U32 R3, R13, 0x1f, RZ ;  /* 0x0000001f0d037819 */ /* 0x004fe400000006ff */
[----:B------:R-:W-:Y:S02]  /*1db0*/  LEA R4, R16, UR4, 0x4 ;  /* 0x0000000410047c11 */ /* 0x000fe4000f8e20ff */
[----:B------:R-:W1:Y:S02]  /*1dc0*/  SYNCS.PHASECHK.TRANS64.TRYWAIT P0, [R2+URZ+0xe0], R3 ;  /* 0x0000e003020075a7 */ /* 0x000e6400080011ff */
[----:B-1----:R-:W-:Y:S05]  /*1dd0*/  @!P0 BRA `(.L_x_33) ;  /* 0x0000007400148947 */ /* 0x002fea0003800000 */
.L_x_140:
[----:B------:R-:W2:Y:S01]  /*1de0*/  LDS.128 R4, [R4+0x170] ;  /* 0x0001700004047984 */ /* 0x000ea20000000c00 */
[----:B---3--:R-:W-:Y:S01]  /*1df0*/  ISETP.GE.AND P0, PT, R40, 0x1, PT ;  /* 0x000000012800780c */ /* 0x008fe20003f06270 */
[----:B-1----:R-:W-:Y:S01]  /*1e00*/  VIADD R2, R2, 0xf0 ;  /* 0x000000f002027836 */ /* 0x002fe20000000000 */
[----:B------:R-:W-:Y:S01]  /*1e10*/  @!PT LDS RZ, [RZ] ;  /* 0x00000000fffff984 */ /* 0x000fe20000000800 */
[----:B------:R-:W-:Y:S01]  /*1e20*/  @!PT LDS RZ, [RZ] ;  /* 0x00000000fffff984 */ /* 0x000fe20000000800 */
[----:B------:R-:W-:Y:S01]  /*1e30*/  @!PT LDS RZ, [RZ] ;  /* 0x00000000fffff984 */ /* 0x000fe20000000800 */
[----:B------:R-:W-:Y:S01]  /*1e40*/  @!PT LDS RZ, [RZ] ;  /* 0x00000000fffff984 */ /* 0x000fe20000000800 */
[----:B------:R1:W-:Y:S06]  /*1e50*/  MEMBAR.ALL.CTA ;  /* 0x0000000000007992 */ /* 0x0003ec0000008000 */
[----:B-1----:R-:W1:Y:S01]  /*1e60*/  FENCE.VIEW.ASYNC.S ;  /* 0x00000000000073c6 */ /* 0x002e620000000000 */
[----:B------:R-:W-:-:S04]  /*1e70*/  PRMT R2, RZ, 0x654, R2 ;  /* 0x00000654ff027816 */ /* 0x000fc80000000002 */
[----:B-1----:R1:W-:Y:S01]  /*1e80*/  SYNCS.ARRIVE.TRANS64.RED.A1T0 RZ, [R2+URZ], RZ ;  /* 0x000000ff02ff79a7 */ /* 0x0023e200081004ff */
[----:B--2---:R-:W-:-:S13]  /*1e90*/  LOP3.LUT P2, RZ, R6, 0x1, RZ, 0xc0, !PT ;  /* 0x0000000106ff7812 */ /* 0x004fda000784c0ff */
[----:B------:R-:W-:Y:S01]  /*1ea0*/  @P2 SHF.R.U32.HI R3, RZ, 0x10, R5 ;  /* 0x00000010ff032819 */ /* 0x000fe20000011605 */
[----:B------:R-:W-:Y:S01]  /*1eb0*/  VOTEU.ANY UP0, P2 ;  /* 0x0000000000ff7886 */ /* 0x000fe20001000100 */
[----:B------:R-:W-:Y:S02]  /*1ec0*/  @P2 MOV R10, R4 ;  /* 0x00000004000a2202 */ /* 0x000fe40000000f00 */
[----:B------:R-:W-:Y:S02]  /*1ed0*/  @P2 R2UR.BROADCAST UR8, R3 ;  /* 0x00000000030822ca */ /* 0x000fe400008e0000 */
[----:B------:R-:W-:-:S11]  /*1ee0*/  @P2 LOP3.LUT R9, R5, 0xffff, RZ, 0xc0, !PT ;  /* 0x0000ffff05092812 */ /* 0x000fd600078ec0ff */
[----:B------:R-:W-:Y:S01]  /*1ef0*/  @UP0 UMOV UR36, UR8 ;  /* 0x0000000800240c82 */ /* 0x000fe20008000000 */
[----:B-1----:R-:W-:Y:S05]  /*1f00*/  @!P0 BRA `(.L_x_34) ;  /* 0x0000000000b88947 */ /* 0x002fea0003800000 */
[----:B------:R-:W4:Y:S01]  /*1f10*/  LDC.64 R4, c[0x0][0xb18] ;  /* 0x0002c600ff047b82 */ /* 0x000f220000000a00 */
[----:B------:R-:W-:-:S07]  /*1f20*/  ISETP.NE.AND P3, PT, R40, 0x1, PT ;  /* 0x000000012800780c */ /* 0x000fce0003f65270 */
[----:B------:R-:W1:Y:S08]  /*1f30*/  LDC.64 R6, c[0x0][0xb10] ;  /* 0x0002c400ff067b82 */ /* 0x000e700000000a00 */
[----:B------:R-:W2:Y:S08]  /*1f40*/  LDC R14, c[0x0][0xb20] ;  /* 0x0002c800ff0e7b82 */ /* 0x000eb00000000800 */
[----:B------:R-:W3:Y:S01]  /*1f50*/  LDC R15, c[0x0][0xb0c] ;  /* 0x0002c300ff0f7b82 */ /* 0x000ee20000000800 */
[----:B----4-:R-:W-:Y:S01]  /*1f60*/  IMAD.HI.U32 R19, R0, R5, RZ ;  /* 0x0000000500137227 */ /* 0x010fe200078e00ff */
[----:B------:R-:W-:-:S03]  /*1f70*/  ISETP.NE.AND P0, PT, R4, 0x1, PT ;  /* 0x000000010400780c */ /* 0x000fc60003f05270 */
[----:B------:R-:W-:-:S03]  /*1f80*/  IMAD.HI.U32 R5, R9, R5, RZ ;  /* 0x0000000509057227 */ /* 0x000fc600078e00ff */
[----:B------:R-:W4:Y:S01]  /*1f90*/  LDC.64 R2, c[0x0][0xb28] ;  /* 0x0002ca00ff027b82 */ /* 0x000f220000000a00 */
[----:B-1----:R-:W-:-:S04]  /*1fa0*/  IMAD.HI.U32 R20, R8, R6, RZ ;  /* 0x0000000608147227 */ /* 0x002fc800078e00ff */
[----:B------:R-:W-:Y:S01]  /*1fb0*/  IMAD.HI.U32 R21, R10, R6, RZ ;  /* 0x000000060a157227 */ /* 0x000fe200078e00ff */
[----:B------:R-:W-:Y:S02]  /*1fc0*/  SHF.R.U32.HI R20, RZ, R7, R20 ;  /* 0x00000007ff147219 */ /* 0x000fe40000011614 */
[-C--:B--2---:R-:W-:Y:S02]  /*1fd0*/  SHF.R.U32.HI R19, RZ, R14.reuse, R19 ;  /* 0x0000000eff137219 */ /* 0x084fe40000011613 */
[----:B------:R-:W-:Y:S02]  /*1fe0*/  SHF.R.U32.HI R5, RZ, R14, R5 ;  /* 0x0000000eff057219 */ /* 0x000fe40000011605 */
[----:B------:R-:W-:Y:S02]  /*1ff0*/  SEL R19, R0, R19, !P0 ;  /* 0x0000001300137207 */ /* 0x000fe40004000000 */
[----:B------:R-:W-:Y:S02]  /*2000*/  SHF.R.U32.HI R21, RZ, R7, R21 ;  /* 0x00000007ff157219 */ /* 0x000fe40000011615 */
[----:B---3--:R-:W-:-:S02]  /*2010*/  ISETP.NE.AND P1, PT, R15, 0x1, PT ;  /* 0x000000010f00780c */ /* 0x008fc40003f25270 */
[----:B------:R-:W-:Y:S02]  /*2020*/  SEL R5, R9, R5, !P0 ;  /* 0x0000000509057207 */ /* 0x000fe40004000000 */
[----:B------:R-:W-:Y:S02]  /*2030*/  SEL R20, R8, R20, !P1 ;  /* 0x0000001408147207 */ /* 0x000fe40004800000 */
[----:B------:R-:W-:Y:S01]  /*2040*/  SEL R21, R10, R21, !P1 ;  /* 0x000000150a157207 */ /* 0x000fe20004800000 */
[----:B----4-:R-:W-:-:S04]  /*2050*/  IMAD.HI.U32 R18, R19, R2, RZ ;  /* 0x0000000213127227 */ /* 0x010fc800078e00ff */
        /* <DEDUP_REMOVED lines=10> */
[----:B------:R-:W-:-:S04]  /*2100*/  @!P0 IMAD.HI.U32 R7, R21, R2, RZ ;  /* 0x0000000215078227 */ /* 0x000fc800078e00ff */
[----:B------:R-:W-:Y:S01]  /*2110*/  IMAD.MOV R2, RZ, RZ, -R6 ;  /* 0x000000ffff027224 */ /* 0x000fe200078e0a06 */
[----:B------:R-:W-:Y:S02]  /*2120*/  @!P0 SHF.R.U32.HI R3, RZ, R3, R7 ;  /* 0x00000003ff038219 */ /* 0x000fe40000011607 */
[----:B------:R-:W-:Y:S01]  /*2130*/  IADD3 R7, PT, PT, -R5, RZ, RZ ;  /* 0x000000ff05077210 */ /* 0x000fe20007ffe1ff */
[----:B------:R-:W-:Y:S01]  /*2140*/  IMAD R2, R40, R2, R5 ;  /* 0x0000000228027224 */ /* 0x000fe200078e0205 */
        /* <DEDUP_REMOVED lines=10> */
.L_x_34:
[----:B------:R-:W1:Y:S02]  /*21f0*/  LDCU UR8, c[0x0][0xb30] ;  /* 0x00016600ff0877ac */ /* 0x000e640008000800 */
[----:B-1----:R-:W-:-:S09]  /*2200*/  UISETP.NE.AND UP0, UPT, UR8, 0x1, UPT ;  /* 0x000000010800788c */ /* 0x002fd2000bf05270 */
[----:B------:R-:W-:Y:S05]  /*2210*/  BRA.U UP0, `(.L_x_35) ;  /* 0x0000000100407547 */ /* 0x000fea000b800000 */
[----:B------:R-:W1:Y:S08]  /*2220*/  LDC.64 R4, c[0x0][0xb10] ;  /* 0x0002c400ff047b82 */ /* 0x000e700000000a00 */
[----:B------:R-:W2:Y:S08]  /*2230*/  LDC.64 R2, c[0x0][0xb18] ;  /* 0x0002c600ff027b82 */ /* 0x000eb00000000a00 */
[----:B------:R-:W3:Y:S08]  /*2240*/  LDC R6, c[0x0][0xb20] ;  /* 0x0002c800ff067b82 */ /* 0x000ef00000000800 */
[----:B------:R-:W4:Y:S01]  /*2250*/  LDC R7, c[0x0][0xb0c] ;  /* 0x0002c300ff077b82 */ /* 0x000f220000000800 */
[----:B-1----:R-:W-:-:S05]  /*2260*/  IMAD.HI.U32 R4, R10, R4, RZ ;  /* 0x000000040a047227 */ /* 0x002fca00078e00ff */
[----:B------:R-:W-:Y:S01]  /*2270*/  SHF.R.U32.HI R4, RZ, R5, R4 ;  /* 0x00000005ff047219 */ /* 0x000fe20000011604 */
[----:B--2---:R-:W-:Y:S01]  /*2280*/  IMAD.HI.U32 R3, R9, R3, RZ ;  /* 0x0000000309037227 */ /* 0x004fe200078e00ff */
[----:B------:R-:W-:-:S04]  /*2290*/  ISETP.NE.AND P0, PT, R2, 0x1, PT ;  /* 0x000000010200780c */ /* 0x000fc80003f05270 */
[----:B---3--:R-:W-:-:S04]  /*22a0*/  SHF.R.U32.HI R3, RZ, R6, R3 ;  /* 0x00000006ff037219 */ /* 0x008fc80000011603 */
[----:B------:R-:W-:Y:S02]  /*22b0*/  SEL R3, R9, R3, !P0 ;  /* 0x0000000309037207 */ /* 0x000fe40004000000 */
[----:B----4-:R-:W-:-:S04]  /*22c0*/  ISETP.NE.AND P1, PT, R7, 0x1, PT ;  /* 0x000000010700780c */ /* 0x010fc80003f25270 */
[----:B------:R-:W-:-:S05]  /*22d0*/  SEL R4, R10, R4, !P1 ;  /* 0x000000040a047207 */ /* 0x000fca0004800000 */
[----:B------:R-:W-:Y:S02]  /*22e0*/  IMAD.IADD R5, R3, 0x1, -R4 ;  /* 0x0000000103057824 */ /* 0x000fe400078e0a04 */
[----:B------:R-:W-:Y:S02]  /*22f0*/  IMAD.IADD R3, R4, 0x1, -R3 ;  /* 0x0000000104037824 */ /* 0x000fe400078e0a03 */
[----:B------:R-:W-:Y:S02]  /*2300*/  IMAD R10, R5, R7, R10 ;  /* 0x00000007050a7224 */ /* 0x000fe400078e020a */
[----:B------:R-:W-:-:S07]  /*2310*/  IMAD R9, R3, R2, R9 ;  /* 0x0000000203097224 */ /* 0x000fce00078e0209 */
.L_x_35:
[----:B------:R-:W-:Y:S01]  /*2320*/  VIADD R16, R16, 0x1 ;  /* 0x0000000110107836 */ /* 0x000fe20000000000 */
[----:B------:R-:W-:Y:S01]  /*2330*/  PLOP3.LUT P1, PT, PT, PT, PT, 0x80, 0x8 ;  /* 0x000000000008781c */ /* 0x000fe20003f2f070 */
[----:B------:R-:W-:Y:S02]  /*2340*/  IMAD.IADD R15, R10, 0x1, R87 ;  /* 0x000000010a0f7824 */ /* 0x000fe400078e0257 */
[----:B------:R-:W-:Y:S01]  /*2350*/  IMAD.IADD R14, R9, 0x1, R86 ;  /* 0x00000001090e7824 */ /* 0x000fe200078e0256 */
[----:B------:R-:W-:-:S04]  /*2360*/  ISETP.NE.AND P0, PT, R16, 0x2, PT ;  /* 0x000000021000780c */ /* 0x000fc80003f05270 */
[----:B------:R-:W-:Y:S02]  /*2370*/  SEL R2, RZ, 0x1, P0 ;  /* 0x00000001ff027807 */ /* 0x000fe40000000000 */
[----:B------:R-:W-:Y:S02]  /*2380*/  SEL R16, R16, RZ, P0 ;  /* 0x000000ff10107207 */ /* 0x000fe40000000000 */
[----:B------:R-:W-:Y:S01]  /*2390*/  LOP3.LUT R13, R13, R2, RZ, 0x3c, !PT ;  /* 0x000000020d0d7212 */ /* 0x000fe200078e3cff */
[----:B------:R-:W-:Y:S06]  /*23a0*/  @P2 BRA `(.L_x_36) ;  /* 0xfffffff000982947 */ /* 0x000fec000383ffff */
[----:B------:R-:W-:Y:S01]  /*23b0*/  UIADD3 UR4, UPT, UPT, UR4, 0x48, URZ ;  /* 0x0000004804047890 */ /* 0x000fe2000fffe0ff */
[----:B------:R-:W-:-:S03]  /*23c0*/  SHF.L.U32 R2, R17, 0x1f, RZ ;  /* 0x0000001f11027819 */ /* 0x000fc600000006ff */
[----:B------:R-:W-:-:S09]  /*23d0*/  ULEA UR5, UR6, UR4, 0x3 ;  /* 0x0000000406057291 */ /* 0x000fd2000f8e18ff */
[----:B------:R-:W1:Y:S02]  /*23e0*/  SYNCS.PHASECHK.TRANS64.TRYWAIT P0, [UR5], R2 ;  /* 0x00000002ff0075a7 */ /* 0x000e640008001105 */
[----:B-1----:R-:W-:Y:S05]  /*23f0*/  @!P0 BRA `(.L_x_37) ;  /* 0x0000006c00a08947 */ /* 0x002fea0003800000 */
.L_x_142:
[----:B------:R-:W-:-:S04]  /*2400*/  UIADD3 UR6, UPT, UPT, UR6, 0x1, URZ ;  /* 0x0000000106067890 */ /* 0x000fc8000fffe0ff */
[----:B------:R-:W-:-:S04]  /*2410*/  UISETP.NE.AND UP0, UPT, UR6, 0x9, UPT ;  /* 0x000000090600788c */ /* 0x000fc8000bf05270 */
[----:B------:R-:W-:Y:S02]  /*2420*/  USEL UR7, URZ, 0x1, UP0 ;  /* 0x00000001ff077887 */ /* 0x000fe40008000000 */
[----:B------:R-:W-:-:S04]  /*2430*/  USEL UR6, UR6, URZ, UP0 ;  /* 0x000000ff06067287 */ /* 0x000fc80008000000 */
[----:B------:R-:W-:Y:S01]  /*2440*/  ULEA UR5, UR6, UR4, 0x3 ;  /* 0x0000000406057291 */ /* 0x000fe2000f8e18ff */
[----:B-1----:R-:W-:-:S04]  /*2450*/  LOP3.LUT R2, R17, UR7, RZ, 0x3c, !PT ;  /* 0x0000000711027c12 */ /* 0x002fc8000f8e3cff */
[----:B------:R-:W-:-:S04]  /*2460*/  SHF.L.U32 R3, R2, 0x1f, RZ ;  /* 0x0000001f02037819 */ /* 0x000fc800000006ff */
[----:B------:R-:W1:Y:S02]  /*2470*/  SYNCS.PHASECHK.TRANS64.TRYWAIT P0, [UR5], R3 ;  /* 0x00000003ff0075a7 */ /* 0x000e640008001105 */
[----:B-1----:R-:W-:Y:S05]  /*2480*/  @!P0 BRA `(.L_x_38) ;  /* 0x0000006c00948947 */ /* 0x002fea0003800000 */
.L_x_144:
[----:B------:R-:W-:-:S04]  /*2490*/  UIADD3 UR6, UPT, UPT, UR6, 0x1, URZ ;  /* 0x0000000106067890 */ /* 0x000fc8000fffe0ff */
[----:B------:R-:W-:-:S04]  /*24a0*/  UISETP.NE.AND UP0, UPT, UR6, 0x9, UPT ;  /* 0x000000090600788c */ /* 0x000fc8000bf05270 */
[----:B------:R-:W-:Y:S02]  /*24b0*/  USEL UR7, URZ, 0x1, UP0 ;  /* 0x00000001ff077887 */ /* 0x000fe40008000000 */
[----:B------:R-:W-:-:S04]  /*24c0*/  USEL UR6, UR6, URZ, UP0 ;  /* 0x000000ff06067287 */ /* 0x000fc80008000000 */
[----:B------:R-:W-:Y:S01]  /*24d0*/  ULEA UR5, UR6, UR4, 0x3 ;  /* 0x0000000406057291 */ /* 0x000fe2000f8e18ff */
[----:B------:R-:W-:-:S04]  /*24e0*/  LOP3.LUT R2, R2, UR7, RZ, 0x3c, !PT ;  /* 0x0000000702027c12 */ /* 0x000fc8000f8e3cff */
[----:B-1----:R-:W-:-:S04]  /*24f0*/  SHF.L.U32 R3, R2, 0x1f, RZ ;  /* 0x0000001f02037819 */ /* 0x002fc800000006ff */
[----:B------:R-:W1:Y:S02]  /*2500*/  SYNCS.PHASECHK.TRANS64.TRYWAIT P0, [UR5], R3 ;  /* 0x00000003ff0075a7 */ /* 0x000e640008001105 */
[----:B-1----:R-:W-:Y:S05]  /*2510*/  @!P0 BRA `(.L_x_39) ;  /* 0x0000006c00888947 */ /* 0x002fea0003800000 */
.L_x_146:
        /* <DEDUP_REMOVED lines=9> */
.L_x_148:
        /* <DEDUP_REMOVED lines=9> */
.L_x_150:
        /* <DEDUP_REMOVED lines=9> */
.L_x_152:
        /* <DEDUP_REMOVED lines=9> */
.L_x_154:
        /* <DEDUP_REMOVED lines=9> */
.L_x_156:
[----:B------:R-:W-:-:S04]  /*27f0*/  UIADD3 UR6, UPT, UPT, UR6, 0x1, URZ ;  /* 0x0000000106067890 */ /* 0x000fc8000fffe0ff */
[----:B------:R-:W-:-:S04]  /*2800*/  UISETP.NE.AND UP0, UPT, UR6, 0x9, UPT ;  /* 0x000000090600788c */ /* 0x000fc8000bf05270 */
[----:B------:R-:W-:Y:S02]  /*2810*/  USEL UR5, URZ, 0x1, UP0 ;  /* 0x00000001ff057887 */ /* 0x000fe40008000000 */
[----:B------:R-:W-:-:S04]  /*2820*/  USEL UR6, UR6, URZ, UP0 ;  /* 0x000000ff06067287 */ /* 0x000fc80008000000 */
[----:B------:R-:W-:Y:S01]  /*2830*/  ULEA UR6, UR6, UR4, 0x3 ;  /* 0x0000000406067291 */ /* 0x000fe2000f8e18ff */
[----:B------:R-:W-:-:S04]  /*2840*/  LOP3.LUT R2, R2, UR5, RZ, 0x3c, !PT ;  /* 0x0000000502027c12 */ /* 0x000fc8000f8e3cff */
[----:B------:R-:W-:Y:S01]  /*2850*/  SHF.L.U32 R2, R2, 0x1f, RZ ;  /* 0x0000001f02027819 */ /* 0x000fe200000006ff */
[----:B-1--4-:R-:W-:-:S07]  /*2860*/  IMAD.U32 R0, RZ, RZ, UR6 ;  /* 0x00000006ff007e24 */ /* 0x012fce000f8e00ff */
.L_x_45:
[----:B-1----:R1:W2:Y:S02]  /*2870*/  SYNCS.PHASECHK.TRANS64.TRYWAIT P0, [R0+URZ], R2 ;  /* 0x00000002000075a7 */ /* 0x0022a400080011ff */
[----:B--2---:R-:W-:Y:S05]  /*2880*/  @!P0 NANOSLEEP.SYNCS 0x989680 ;  /* 0x009896800000895d */ /* 0x004fea0003900000 */
[----:B------:R-:W2:Y:S02]  /*2890*/  @!P0 SYNCS.PHASECHK.TRANS64 P0, [R0+URZ], R2 ;  /* 0x00000002000085a7 */ /* 0x000ea400080010ff */
[----:B--2---:R-:W-:Y:S05]  /*28a0*/  @P0 EXIT ;  /* 0x000000000000094d */ /* 0x004fea0003800000 */
[----:B------:R-:W-:Y:S05]  /*28b0*/  BRA `(.L_x_45) ;  /* 0xfffffffc00ec7947 */ /* 0x000fea000383ffff */
.L_x_18:
[----:B------:R-:W-:-:S04]  /*28c0*/  UISETP.NE.AND UP1, UPT, UR37, URZ, UPT ;  /* 0x000000ff2500728c */ /* 0x000fc8000bf25270 */
[----:B------:R-:W-:-:S09]  /*28d0*/  UISETP.NE.OR UP1, UPT, UR8, 0x1, UP1 ;  /* 0x000000010800788c */ /* 0x000fd20008f25670 */
[----:B------:R-:W-:Y:S05]  /*28e0*/  BRA.U UP1, `(.L_x_46) ;  /* 0x0000000501487547 */ /* 0x000fea000b800000 */
[----:B------:R-:W-:Y:S01]  /*28f0*/  ISETP.NE.AND P2, PT, R2, RZ, PT ;  /* 0x000000ff0200720c */ /* 0x000fe20003f45270 */
[----:B------:R-:W-:Y:S01]  /*2900*/  IMAD.MOV.U32 R12, RZ, RZ, 0x1 ;  /* 0x00000001ff0c7424 */ /* 0x000fe200078e00ff */
[----:B------:R-:W-:Y:S02]  /*2910*/  CS2R R10, SRZ ;  /* 0x00000000000a7805 */ /* 0x000fe4000001ff00 */
[----:B------:R-:W-:Y:S01]  /*2920*/  CS2R R8, SRZ ;  /* 0x0000000000087805 */ /* 0x000fe2000001ff00 */
[----:B------:R-:W-:Y:S01]  /*2930*/  UMOV UR4, 0x400 ;  /* 0x0000040000047882 */ /* 0x000fe20000000000 */
[----:B------:R-:W-:Y:S01]  /*2940*/  UMOV UR6, URZ ;  /* 0x000000ff00067c82 */ /* 0x000fe20008000000 */
[----:B------:R-:W-:-:S12]  /*2950*/  ULEA UR37, UR37, UR4, 0x18 ;  /* 0x0000000425257291 */ /* 0x000fd8000f8ec0ff */
.L_x_50:
[----:B------:R-:W-:Y:S02]  /*2960*/  LEA R0, R8, UR37, 0x3 ;  /* 0x0000002508007c11 */ /* 0x000fe4000f8e18ff */
[----:B------:R-:W-:-:S03]  /*2970*/  SHF.L.U32 R4, R9, 0x1f, RZ ;  /* 0x0000001f09047819 */ /* 0x000fc600000006ff */
[----:B------:R-:W-:Y:S01]  /*2980*/  VIADD R5, R0, 0x150 ;  /* 0x0000015000057836 */ /* 0x000fe20000000000 */
[----:B------:R-:W1:Y:S02]  /*2990*/  SYNCS.PHASECHK.TRANS64.TRYWAIT P0, [R0+URZ+0x140], R4 ;  /* 0x00014004000075a7 */ /* 0x000e6400080011ff */
[----:B-1----:R-:W-:Y:S05]  /*29a0*/  @!P0 BRA `(.L_x_47) ;  /* 0x0000006800f48947 */ /* 0x002fea0003800000 */
.L_x_157:
[----:B------:R-:W-:Y:S01]  /*29b0*/  ULEA UR5, UR6, UR37, 0x3 ;  /* 0x0000002506057291 */ /* 0x000fe2000f8e18ff */
[----:B-1----:R-:W-:Y:S01]  /*29c0*/  PRMT R0, RZ, 0x654, R5 ;  /* 0x00000654ff007816 */ /* 0x002fe20000000005 */
[----:B------:R-:W-:Y:S01]  /*29d0*/  @!P2 IMAD.MOV.U32 R4, RZ, RZ, 0x10 ;  /* 0x00000010ff04a424 */ /* 0x000fe200078e00ff */
[----:B------:R-:W-:Y:S01]  /*29e0*/  SHF.L.U32 R5, R12, 0x1f, RZ ;  /* 0x0000001f0c057819 */ /* 0x000fe200000006ff */
[----:B------:R-:W-:Y:S01]  /*29f0*/  UIADD3 UR4, UPT, UPT, UR5, 0xe0, URZ ;  /* 0x000000e005047890 */ /* 0x000fe2000fffe0ff */
[----:B------:R1:W-:Y:S05]  /*2a00*/  SYNCS.ARRIVE.TRANS64.RED.A1T0 RZ, [R0+URZ], RZ ;  /* 0x000000ff00ff79a7 */ /* 0x0003ea00081004ff */
[----:B------:R-:W-:Y:S01]  /*2a10*/  IMAD.U32 R6, RZ, RZ, UR4 ;  /* 0x00000004ff067e24 */ /* 0x000fe2000f8e00ff */
[----:B------:R-:W2:Y:S04]  /*2a20*/  SYNCS.PHASECHK.TRANS64.TRYWAIT P0, [UR5+0xf0], R5 ;  /* 0x0000f005ff0075a7 */ /* 0x000ea80008001105 */
[----:B------:R-:W-:Y:S01]  /*2a30*/  PRMT R6, R2, 0x654, R6 ;  /* 0x0000065402067816 */ /* 0x000fe20000000006 */
[----:B-12---:R-:W-:Y:S06]  /*2a40*/  @!P0 BRA `(.L_x_48) ;  /* 0x0000006800e08947 */ /* 0x006fec0003800000 */
.L_x_159:
[----:B------:R-:W-:Y:S01]  /*2a50*/  ULEA UR4, UR6, UR37, 0x4 ;  /* 0x0000002506047291 */ /* 0x000fe2000f8e20ff */
[----:B------:R-:W-:Y:S01]  /*2a60*/  SEL R3, R6, R3, !P2 ;  /* 0x0000000306037207 */ /* 0x000fe20005000000 */
[----:B------:R-:W-:Y:S01]  /*2a70*/  UIADD3 UR5, UPT, UPT, UR5, 0xe0, URZ ;  /* 0x000000e005057890 */ /* 0x000fe2000fffe0ff */
[----:B-1----:R-:W-:Y:S01]  /*2a80*/  LEA R0, R11, UR37, 0x3 ;  /* 0x000000250b007c11 */ /* 0x002fe2000f8e18ff */
[----:B------:R-:W-:Y:S01]  /*2a90*/  UIADD3 UR4, UPT, UPT, UR4, 0x170, URZ ;  /* 0x0000017004047890 */ /* 0x000fe2000fffe0ff */
[----:B------:R1:W-:Y:S01]  /*2aa0*/  @!P2 SYNCS.ARRIVE.TRANS64.RED RZ, [R3+URZ], R4 ;  /* 0x0000000403ffa9a7 */ /* 0x0003e200080004ff */
[----:B------:R-:W-:Y:S01]  /*2ab0*/  UIADD3 UR6, UPT, UPT, UR6, 0x1, URZ ;  /* 0x0000000106067890 */ /* 0x000fe2000fffe0ff */
[----:B------:R-:W-:-:S03]  /*2ac0*/  VIADD R8, R8, 0x1 ;  /* 0x0000000108087836 */ /* 0x000fc60000000000 */
[----:B------:R-:W-:Y:S02]  /*2ad0*/  UISETP.NE.AND UP0, UPT, UR6, 0x2, UPT ;  /* 0x000000020600788c */ /* 0x000fe4000bf05270 */
[----:B------:R-:W-:Y:S01]  /*2ae0*/  ISETP.NE.AND P0, PT, R8, 0x2, PT ;  /* 0x000000020800780c */ /* 0x000fe20003f05270 */
[----:B------:R-:W-:Y:S06]  /*2af0*/  UGETNEXTWORKID.BROADCAST [UR4], [UR5] ;  /* 0x00000000040073ca */ /* 0x000fec0008000100 */
[----:B------:R-:W-:Y:S02]  /*2b00*/  USEL UR4, URZ, 0x1, UP0 ;  /* 0x00000001ff047887 */ /* 0x000fe40008000000 */
[----:B------:R-:W-:-:S04]  /*2b10*/  USEL UR6, UR6, URZ, UP0 ;  /* 0x000000ff06067287 */ /* 0x000fc80008000000 */
[----:B------:R-:W-:Y:S02]  /*2b20*/  LOP3.LUT R12, R12, UR4, RZ, 0x3c, !PT ;  /* 0x000000040c0c7c12 */ /* 0x000fe4000f8e3cff */
[----:B-1----:R-:W-:-:S04]  /*2b30*/  SHF.L.U32 R4, R10, 0x1f, RZ ;  /* 0x0000001f0a047819 */ /* 0x002fc800000006ff */
[----:B------:R-:W1:Y:S02]  /*2b40*/  SYNCS.PHASECHK.TRANS64.TRYWAIT P1, [R0+URZ+0xe0], R4 ;  /* 0x0000e004000075a7 */ /* 0x000e6400080211ff */
[----:B-1----:R-:W-:Y:S05]  /*2b50*/  @!P1 BRA `(.L_x_49) ;  /* 0x0000006800b49947 */ /* 0x002fea0003800000 */
.L_x_160:
[C---:B-1----:R-:W-:Y:S01]  /*2b60*/  LEA R4, R11.reuse, UR37, 0x4 ;  /* 0x000000250b047c11 */ /* 0x042fe2000f8e20ff */
[----:B------:R-:W-:Y:S01]  /*2b70*/  VIADD R0, R0, 0xf0 ;  /* 0x000000f000007836 */ /* 0x000fe20000000000 */
[----:B------:R-:W-:Y:S01]  /*2b80*/  SEL R8, R8, RZ, P0 ;  /* 0x000000ff08087207 */ /* 0x000fe20000000000 */
[----:B------:R-:W-:-:S03]  /*2b90*/  VIADD R11, R11, 0x1 ;  /* 0x000000010b0b7836 */ /* 0x000fc60000000000 */
[----:B------:R-:W1:Y:S01]  /*2ba0*/  LDS.128 R4, [R4+0x170] ;  /* 0x0001700004047984 */ /* 0x000e620000000c00 */
[----:B------:R-:W-:Y:S02]  /*2bb0*/  PRMT R0, RZ, 0x654, R0 ;  /* 0x00000654ff007816 */ /* 0x000fe40000000000 */
[C---:B------:R-:W-:Y:S01]  /*2bc0*/  ISETP.NE.AND P1, PT, R11.reuse, 0x2, PT ;  /* 0x000000020b00780c */ /* 0x040fe20003f25270 */
[----:B------:R-:W-:Y:S01]  /*2bd0*/  @!PT LDS RZ, [RZ] ;  /* 0x00000000fffff984 */ /* 0x000fe20000000800 */
[----:B------:R-:W-:Y:S01]  /*2be0*/  @!PT LDS RZ, [RZ] ;  /* 0x00000000fffff984 */ /* 0x000fe20000000800 */
[----:B------:R-:W-:Y:S01]  /*2bf0*/  @!PT LDS RZ, [RZ] ;  /* 0x00000000fffff984 */ /* 0x000fe20000000800 */
[----:B------:R-:W-:Y:S01]  /*2c00*/  @!PT LDS RZ, [RZ] ;  /* 0x00000000fffff984 */ /* 0x000fe20000000800 */
[----:B------:R2:W-:Y:S06]  /*2c10*/  MEMBAR.ALL.CTA ;  /* 0x0000000000007992 */ /* 0x0005ec0000008000 */
[----:B--2---:R-:W2:Y:S01]  /*2c20*/  FENCE.VIEW.ASYNC.S ;  /* 0x00000000000073c6 */ /* 0x004ea20000000000 */
[----:B------:R-:W-:Y:S01]  /*2c30*/  SEL R11, R11, RZ, P1 ;  /* 0x000000ff0b0b7207 */ /* 0x000fe20000800000 */
[----:B--2---:R2:W-:Y:S01]  /*2c40*/  SYNCS.ARRIVE.TRANS64.RED.A1T0 RZ, [R0+URZ], RZ ;  /* 0x000000ff00ff79a7 */ /* 0x0045e200081004ff */
[----:B-1----:R-:W-:-:S02]  /*2c50*/  LOP3.LUT P3, RZ, R6, 0x1, RZ, 0xc0, !PT ;  /* 0x0000000106ff7812 */ /* 0x002fc4000786c0ff */
[----:B------:R-:W-:-:S04]  /*2c60*/  SEL R4, RZ, 0x1, P1 ;  /* 0x00000001ff047807 */ /* 0x000fc80000800000 */
[----:B------:R-:W-:Y:S02]  /*2c70*/  LOP3.LUT R10, R10, R4, RZ, 0x3c, !PT ;  /* 0x000000040a0a7212 */ /* 0x000fe400078e3cff */
[----:B--2---:R-:W-:-:S04]  /*2c80*/  SEL R0, RZ, 0x1, P0 ;  /* 0x00000001ff007807 */ /* 0x004fc80000000000 */
[----:B------:R-:W-:Y:S01]  /*2c90*/  LOP3.LUT R9, R9, R0, RZ, 0x3c, !PT ;  /* 0x0000000009097212 */ /* 0x000fe200078e3cff */
[----:B------:R-:W-:Y:S06]  /*2ca0*/  @P3 BRA `(.L_x_50) ;  /* 0xfffffffc002c3947 */ /* 0x000fec000383ffff */
[----:B------:R-:W-:Y:S01]  /*2cb0*/  ULEA UR5, UR6, UR37, 0x3 ;  /* 0x0000002506057291 */ /* 0x000fe2000f8e18ff */
[----:B------:R-:W-:-:S08]  /*2cc0*/  SHF.L.U32 R2, R12, 0x1f, RZ ;  /* 0x0000001f0c027819 */ /* 0x000fd000000006ff */
[----:B------:R-:W1:Y:S02]  /*2cd0*/  SYNCS.PHASECHK.TRANS64 P0, [UR5+0xf0], R2 ;  /* 0x0000f002ff0075a7 */ /* 0x000e640008001005 */
[----:B-1----:R-:W-:Y:S05]  /*2ce0*/  @P0 BRA `(.L_x_51) ;  /* 0x0000000000080947 */ /* 0x002fea0003800000 */
[----:B------:R-:W1:Y:S02]  /*2cf0*/  SYNCS.PHASECHK.TRANS64.TRYWAIT P0, [UR5+0xf0], R2 ;  /* 0x0000f002ff0075a7 */ /* 0x000e640008001105 */
[----:B-1----:R-:W-:Y:S05]  /*2d00*/  @!P0 BRA `(.L_x_52) ;  /* 0x00000068005c8947 */ /* 0x002fea0003800000 */
.L_x_51:
[----:B------:R-:W-:-:S04]  /*2d10*/  UIADD3 UR4, UPT, UPT, UR6, 0x1, URZ ;  /* 0x0000000106047890 */ /* 0x000fc8000fffe0ff */
[----:B------:R-:W-:-:S04]  /*2d20*/  UISETP.NE.AND UP0, UPT, UR4, 0x2, UPT ;  /* 0x000000020400788c */ /* 0x000fc8000bf05270 */
[----:B------:R-:W-:Y:S02]  /*2d30*/  USEL UR7, URZ, 0x1, UP0 ;  /* 0x00000001ff077887 */ /* 0x000fe40008000000 */
[----:B------:R-:W-:-:S04]  /*2d40*/  USEL UR4, UR4, URZ, UP0 ;  /* 0x000000ff04047287 */ /* 0x000fc80008000000 */
[----:B------:R-:W-:Y:S01]  /*2d50*/  ULEA UR4, UR4, UR37, 0x3 ;  /* 0x0000002504047291 */ /* 0x000fe2000f8e18ff */
[----:B-1----:R-:W-:-:S04]  /*2d60*/  LOP3.LUT R2, R12, UR7, RZ, 0x3c, !PT ;  /* 0x000000070c027c12 */ /* 0x002fc8000f8e3cff */
[----:B------:R-:W-:-:S04]  /*2d70*/  SHF.L.U32 R0, R2, 0x1f, RZ ;  /* 0x0000001f02007819 */ /* 0x000fc800000006ff */
[----:B------:R-:W1:Y:S02]  /*2d80*/  SYNCS.PHASECHK.TRANS64 P0, [UR4+0xf0], R0 ;  /* 0x0000f000ff0075a7 */ /* 0x000e640008001004 */
[----:B-1----:R-:W-:Y:S05]  /*2d90*/  @P0 EXIT ;  /* 0x000000000000094d */ /* 0x002fea0003800000 */
[----:B------:R-:W-:Y:S02]  /*2da0*/  SHF.L.U32 R2, R2, 0x1f, RZ ;  /* 0x0000001f02027819 */ /* 0x000fe400000006ff */
[----:B------:R-:W-:-:S07]  /*2db0*/  MOV R0, UR4 ;  /* 0x0000000400007c02 */ /* 0x000fce0008000f00 */
.L_x_53:
[----:B-1----:R1:W2:Y:S02]  /*2dc0*/  SYNCS.PHASECHK.TRANS64.TRYWAIT P0, [R0+URZ+0xf0], R2 ;  /* 0x0000f002000075a7 */ /* 0x0022a400080011ff */
[----:B--2---:R-:W-:Y:S05]  /*2dd0*/  @!P0 NANOSLEEP.SYNCS 0x989680 ;  /* 0x009896800000895d */ /* 0x004fea0003900000 */
[----:B------:R-:W2:Y:S02]  /*2de0*/  @!P0 SYNCS.PHASECHK.TRANS64 P0, [R0+URZ+0xf0], R2 ;  /* 0x0000f002000085a7 */ /* 0x000ea400080010ff */
[----:B--2---:R-:W-:Y:S05]  /*2df0*/  @P0 EXIT ;  /* 0x000000000000094d */ /* 0x004fea0003800000 */
[----:B------:R-:W-:Y:S05]  /*2e00*/  BRA `(.L_x_53) ;  /* 0xfffffffc00ec7947 */ /* 0x000fea000383ffff */
.L_x_46:
[----:B------:R-:W-:-:S09]  /*2e10*/  UISETP.NE.AND UP1, UPT, UR8, URZ, UPT ;  /* 0x000000ff0800728c */ /* 0x000fd2000bf25270 */
[----:B------:R-:W-:Y:S05]  /*2e20*/  BRA.U UP1, `(.L_x_54) ;  /* 0x0000000d01947547 */ /* 0x000fea000b800000 */
[----:B------:R-:W-:Y:S01]  /*2e30*/  UMOV UR4, 0x40 ;  /* 0x0000004000047882 */ /* 0x000fe20000000000 */
[----:B------:R-:W-:Y:S01]  /*2e40*/  NOP ;  /* 0x0000000000007918 */ /* 0x000fe20000000000 */
[----:B------:R-:W-:Y:S01]  /*2e50*/  ULEA UR4, UR37, UR4, 0x18 ;  /* 0x0000000425047291 */ /* 0x000fe2000f8ec0ff */
[----:B------:R-:W-:Y:S02]  /*2e60*/  UMOV UR5, 0x400 ;  /* 0x0000040000057882 */ /* 0x000fe40000000000 */
[----:B------:R-:W-:-:S06]  /*2e70*/  ULEA UR37, UR37, UR5, 0x18 ;  /* 0x0000000525257291 */ /* 0x000fcc000f8ec0ff */
[----:B------:R-:W1:Y:S02]  /*2e80*/  LDS.U8 R0, [UR4+0x1c] ;  /* 0x00001c04ff007984 */ /* 0x000e640008000000 */
[----:B-1----:R-:W-:-:S13]  /*2e90*/  ISETP.NE.AND P0, PT, R0, RZ, PT ;  /* 0x000000ff0000720c */ /* 0x002fda0003f05270 */
[----:B------:R-:W-:Y:S05]  /*2ea0*/  @P0 BRA `(.L_x_55) ;  /* 0x0000000000580947 */ /* 0x000fea0003800000 */
[----:B------:R-:W-:-:S13]  /*2eb0*/  ELECT P0, URZ, PT ;  /* 0x0000000000ff782f */ /* 0x000fda0003800000 */
[----:B------:R-:W-:Y:S05]  /*2ec0*/  @!P0 BRA `(.L_x_56) ;  /* 0x0000000000608947 */ /* 0x000fea0003800000 */
[----:B------:R-:W-:Y:S01]  /*2ed0*/  UMOV UR5, 0x10 ;  /* 0x0000001000057882 */ /* 0x000fe20000000000 */
[----:B------:R-:W-:Y:S01]  /*2ee0*/  HFMA2 R0, -RZ, RZ, 0, 5.9604644775390625e-08 ;  /* 0x00000001ff007431 */ /* 0x000fe200000001ff */
[----:B------:R-:W-:-:S03]  /*2ef0*/  MOV R2, 0xffff ;  /* 0x0000ffff00027802 */ /* 0x000fc60000000f00 */
[----:B------:R-:W-:Y:S04]  /*2f00*/  DEPBAR.LE SB1, 0x36 ;  /* 0x00009d800000791a */ /* 0x000fe80000000000 */
[----:B------:R-:W1:Y:S02]  /*2f10*/  UTCATOMSWS.FIND_AND_SET.ALIGN UP0, UR5, UR5 ;  /* 0x00000005000575e3 */ /* 0x000e640008000800 */
[----:B-1----:R-:W-:Y:S01]  /*2f20*/  MOV R3, UR5 ;  /* 0x0000000500037c02 */ /* 0x002fe20008000f00 */
[----:B------:R-:W-:Y:S06]  /*2f30*/  BRA.U UP0, `(.L_x_57) ;  /* 0x0000000100187547 */ /* 0x000fec000b800000 */
.L_x_58:
[----:B------:R-:W-:Y:S05]  /*2f40*/  NANOSLEEP 0x64 ;  /* 0x000000640000795d */ /* 0x000fea0003800000 */
[----:B------:R-:W-:-:S05]  /*2f50*/  UMOV UR5, 0x10 ;  /* 0x0000001000057882 */ /* 0x000fca0000000000 */
[----:B------:R-:W-:Y:S04]  /*2f60*/  DEPBAR.LE SB1, 0x36 ;  /* 0x00009d800000791a */ /* 0x000fe80000000000 */
[----:B------:R-:W1:Y:S02]  /*2f70*/  UTCATOMSWS.FIND_AND_SET.ALIGN UP0, UR5, UR5 ;  /* 0x00000005000575e3 */ /* 0x000e640008000800 */
[----:B-1----:R-:W-:Y:S01]  /*2f80*/  MOV R3, UR5 ;  /* 0x0000000500037c02 */ /* 0x002fe20008000f00 */
[----:B------:R-:W-:Y:S05]  /*2f90*/  BRA.U !UP0, `(.L_x_58) ;  /* 0xfffffffd08e87547 */ /* 0x000fea000b83ffff */
.L_x_57:
[-C--:B------:R-:W-:Y:S02]  /*2fa0*/  SHF.L.U32 R2, R2, R3.reuse, RZ ;  /* 0x0000000302027219 */ /* 0x080fe400000006ff */
[----:B------:R-:W-:Y:S01]  /*2fb0*/  SHF.L.U32 R0, R0, R3, RZ ;  /* 0x0000000300007219 */ /* 0x000fe200000006ff */
[----:B------:R-:W-:Y:S02]  /*2fc0*/  IMAD.SHL.U32 R3, R3, 0x20, RZ ;  /* 0x0000002003037824 */ /* 0x000fe400078e00ff */
[----:B------:R1:W-:Y:S04]  /*2fd0*/  ATOMS.OR RZ, [UR4+0x14], R2 ;  /* 0x00001402ffff798c */ /* 0x0003e8000b000004 */
[----:B------:R1:W-:Y:S04]  /*2fe0*/  ATOMS.OR RZ, [UR4+0x18], R0 ;  /* 0x00001800ffff798c */ /* 0x0003e8000b000004 */
[----:B------:R1:W-:Y:S01]  /*2ff0*/  STS [UR37+0x190], R3 ;  /* 0x00019003ff007988 */ /* 0x0003e20008000825 */
[----:B------:R-:W-:Y:S05]  /*3000*/  BRA `(.L_x_56) ;  /* 0x0000000000107947 */ /* 0x000fea0003800000 */
.L_x_55:
[----:B------:R-:W-:Y:S02]  /*3010*/  MOV R0, 0xffffffff ;  /* 0xffffffff00007802 */ /* 0x000fe40000000f00 */
[----:B------:R-:W-:-:S03]  /*3020*/  MOV R2, 0x3050 ;  /* 0x0000305000027802 */ /* 0x000fc60000000f00 */
[----:B------:R1:W-:Y:S04]  /*3030*/  STS [UR37+0x190], R0 ;  /* 0x00019000ff007988 */ /* 0x0003e80008000825 */
[----:B-1-3-5:R-:W-:Y:S05]  /*3040*/  CALL.REL.NOINC `($__internal_1_$__cuda_sm10x_tcgen05_guardrail_trap_phase_invalid_during_alloc) ;  /* 0x0000006c00a47944 */ /* 0x02afea0003c00000 */
.L_x_56:
[----:B------:R-:W-:Y:S05]  /*3050*/  WARPSYNC.ALL ;  /* 0x0000000000007948 */ /* 0x000fea0003800000 */
[----:B------:R-:W2:Y:S01]  /*3060*/  S2UR UR6, SR_CgaCtaId ;  /* 0x00000000000679c3 */ /* 0x000ea20000008800 */
[----:B------:R-:W-:Y:S01]  /*3070*/  UMOV UR4, 0x400 ;  /* 0x0000040000047882 */ /* 0x000fe20000000000 */
[----:B------:R-:W-:-:S06]  /*3080*/  NOP ;  /* 0x0000000000007918 */ /* 0x000fcc0000000000 */
[----:B------:R-:W-:Y:S06]  /*3090*/  BAR.ARV 0x6, 0xa0 ;  /* 0x0182800000007b1d */ /* 0x000fec0000002000 */
[----:B------:R-:W4:Y:S01]  /*30a0*/  LDCU UR7, c[0x0][0x38c] ;  /* 0x00007180ff0777ac */ /* 0x000f220008000800 */
[----:B------:R-:W-:Y:S01]  /*30b0*/  IMAD.MOV.U32 R11, RZ, RZ, 0x1 ;  /* 0x00000001ff0b7424 */ /* 0x000fe200078e00ff */
[----:B------:R-:W-:Y:S01]  /*30c0*/  CS2R R8, SRZ ;  /* 0x0000000000087805 */ /* 0x000fe2000001ff00 */
[----:B------:R-:W-:Y:S01]  /*30d0*/  IMAD.MOV.U32 R10, RZ, RZ, RZ ;  /* 0x000000ffff0a7224 */ /* 0x000fe200078e00ff */
[----:B------:R-:W-:Y:S01]  /*30e0*/  UMOV UR18, URZ ;  /* 0x000000ff00127c82 */ /* 0x000fe20008000000 */
[----:B------:R-:W-:Y:S01]  /*30f0*/  UMOV UR17, URZ ;  /* 0x000000ff00117c82 */ /* 0x000fe20008000000 */
[----:B------:R-:W-:Y:S01]  /*3100*/  UMOV UR22, 0x0 ;  /* 0x0000000000167882 */ /* 0x000fe20000000000 */
[----:B------:R-:W-:Y:S01]  /*3110*/  UMOV UR23, 0x4400490 ;  /* 0x0440049000177882 */ /* 0x000fe20000000000 */
[----:B------:R-:W-:Y:S01]  /*3120*/  UMOV UR20, 0x0 ;  /* 0x0000000000147882 */ /* 0x000fe20000000000 */
[----:B------:R-:W-:Y:S01]  /*3130*/  UMOV UR21, 0x4400490 ;  /* 0x0440049000157882 */ /* 0x000fe20000000000 */
[----:B--2---:R-:W-:Y:S01]  /*3140*/  ULEA UR6, UR6, UR4, 0x18 ;  /* 0x0000000406067291 */ /* 0x004fe2000f8ec0ff */
[----:B------:R-:W2:Y:S03]  /*3150*/  LDCU UR4, c[0x0][0x38c] ;  /* 0x00007180ff0477ac */ /* 0x000ea60008000800 */
[----:B------:R-:W-:-:S02]  /*3160*/  UIADD3 UR11, UPT, UPT, UR6, 0x8800, URZ ;  /* 0x00008800060b7890 */ /* 0x000fc4000fffe0ff */
[----:B----4-:R-:W-:-:S03]  /*3170*/  UIADD3 UR7, UPT, UPT, UR7, 0x1f, URZ ;  /* 0x0000001f07077890 */ /* 0x010fc6000fffe0ff */
[----:B-1----:R-:W1:Y:S01]  /*3180*/  LDS R0, [UR6+0x190] ;  /* 0x00019006ff007984 */ /* 0x002e620008000800 */
[----:B------:R-:W-:Y:S02]  /*3190*/  UIADD3 UR12, UPT, UPT, UR6, 0x11800, URZ ;  /* 0x00011800060c7890 */ /* 0x000fe4000fffe0ff */
[----:B------:R-:W-:Y:S02]  /*31a0*/  USHF.R.S32.HI UR5, URZ, 0x1f, UR7 ;  /* 0x0000001fff057899 */ /* 0x000fe40008011407 */
[----:B------:R-:W-:Y:S02]  /*31b0*/  USHF.R.U32.HI UR11, URZ, 0x4, UR11 ;  /* 0x00000004ff0b7899 */ /* 0x000fe4000801160b */
[----:B------:R-:W-:Y:S02]  /*31c0*/  ULEA.HI UR5, UR5, UR7, URZ, 0x5 ;  /* 0x0000000705057291 */ /* 0x000fe4000f8f28ff */
[----:B------:R-:W-:Y:S02]  /*31d0*/  USHF.R.U32.HI UR12, URZ, 0x4, UR12 ;  /* 0x00000004ff0c7899 */ /* 0x000fe4000801160c */
[----:B------:R-:W-:-:S02]  /*31e0*/  USHF.R.S32.HI UR5, URZ, 0x5, UR5 ;  /* 0x00000005ff057899 */ /* 0x000fc40008011405 */
[----:B------:R-:W-:Y:S02]  /*31f0*/  ULOP3.LUT UR11, UR11, 0x3fff, URZ, 0xc0, !UPT ;  /* 0x00003fff0b0b7892 */ /* 0x000fe4000f8ec0ff */
[----:B------:R-:W-:Y:S02]  /*3200*/  UISETP.LT.AND UP0, UPT, UR5, 0x1, UPT ;  /* 0x000000010500788c */ /* 0x000fe4000bf01270 */
[----:B------:R-:W-:Y:S02]  /*3210*/  ULOP3.LUT UR12, UR12, 0x3fff, URZ, 0xc0, !UPT ;  /* 0x00003fff0c0c7892 */ /* 0x000fe4000f8ec0ff */
[----:B------:R-:W-:Y:S02]  /*3220*/  USEL UR10, UR5, 0x1, !UP0 ;  /* 0x00000001050a7887 */ /* 0x000fe4000c000000 */
[----:B------:R-:W-:Y:S02]  /*3230*/  ULOP3.LUT UR11, UR11, 0x10000, URZ, 0xfc, !UPT ;  /* 0x000100000b0b7892 */ /* 0x000fe4000f8efcff */
[----:B------:R-:W-:-:S02]  /*3240*/  ULOP3.LUT UR12, UR12, 0x10000, URZ, 0xfc, !UPT ;  /* 0x000100000c0c7892 */ /* 0x000fc4000f8efcff */
[----:B------:R-:W-:Y:S02]  /*3250*/  UIADD3 UR10, UPT, UPT, -UR10, URZ, URZ ;  /* 0x000000ff0a0a7290 */ /* 0x000fe4000fffe1ff */
[----:B--2---:R-:W-:Y:S01]  /*3260*/  UISETP.GE.AND UP3, UPT, UR4, 0x1, UPT ;  /* 0x000000010400788c */ /* 0x004fe2000bf66270 */
[----:B-1----:R-:W-:-:S15]  /*3270*/  R2UR UR19, R0 ;  /* 0x00000000001372ca */ /* 0x002fde00000e0000 */
.L_x_65:
[----:B------:R-:W-:Y:S02]  /*3280*/  LEA R0, R10, UR6, 0x3 ;  /* 0x000000060a007c11 */ /* 0x000fe4000f8e18ff */
[----:B------:R-:W-:Y:S02]  /*3290*/  SHF.L.U32 R2, R9, 0x1f, RZ ;  /* 0x0000001f09027819 */ /* 0x000fe400000006ff */
[----:B------:R-:W-:Y:S01]  /*32a0*/  PLOP3.LUT P0, PT, PT, PT, UP3, 0x80, 0x8 ;  /* 0x000000000008781c */ /* 0x000fe20003f0f038 */
[----:B------:R-:W-:Y:S01]  /*32b0*/  VIADD R3, R0, 0xf0 ;  /* 0x000000f000037836 */ /* 0x000fe20000000000 */
[----:B-1----:R-:W1:Y:S02]  /*32c0*/  SYNCS.PHASECHK.TRANS64.TRYWAIT P1, [R0+URZ+0xe0], R2 ;  /* 0x0000e002000075a7 */ /* 0x002e6400080211ff */
[----:B-1--4-:R-:W-:Y:S09]  /*32d0*/  @!P1 BRA `(.L_x_59) ;  /* 0x0000006400009947 */ /* 0x012ff20003800000 */
.L_x_162:
[----:B------:R-:W-:Y:S01]  /*32e0*/  LEA R4, R10, UR6, 0x4 ;  /* 0x000000060a047c11 */ /* 0x000fe2000f8e20ff */
[----:B------:R-:W-:Y:S01]  /*32f0*/  @UP3 ULEA UR4, UR17, UR6, 0x3 ;  /* 0x0000000611043291 */ /* 0x000fe2000f8e18ff */
[----:B------:R-:W-:Y:S01]  /*3300*/  PLOP3.LUT P2, PT, PT, PT, PT, 0x80, 0x8 ;  /* 0x000000000008781c */ /* 0x000fe20003f4f070 */
[----:B------:R-:W-:Y:S01]  /*3310*/  ULEA UR8, UR18, UR6, 0x3 ;  /* 0x0000000612087291 */ /* 0x000fe2000f8e18ff */
[----:B------:R-:W-:Y:S02]  /*3320*/  PRMT R3, RZ, 0x654, R3 ;  /* 0x00000654ff037816 */ /* 0x000fe40000000003 */
[----:B------:R-:W2:Y:S01]  /*3330*/  LDS.128 R4, [R4+0x170] ;  /* 0x0001700004047984 */ /* 0x000ea20000000c00 */
[----:B-1----:R-:W-:Y:S02]  /*3340*/  @P0 SHF.L.U32 R2, R8, 0x1f, RZ ;  /* 0x0000001f08020819 */ /* 0x002fe400000006ff */
[----:B------:R-:W-:Y:S01]  /*3350*/  SHF.L.U32 R0, R11, 0x1f, RZ ;  /* 0x0000001f0b007819 */ /* 0x000fe200000006ff */
[----:B------:R-:W-:Y:S01]  /*3360*/  @!PT LDS RZ, [RZ] ;  /* 0x00000000fffff984 */ /* 0x000fe20000000800 */
[----:B------:R-:W-:Y:S01]  /*3370*/  @!PT LDS RZ, [RZ] ;  /* 0x00000000fffff984 */ /* 0x000fe20000000800 */
[----:B------:R-:W-:Y:S01]  /*3380*/  @!PT LDS RZ, [RZ] ;  /* 0x00000000fffff984 */ /* 0x000fe20000000800 */
[----:B------:R-:W-:Y:S01]  /*3390*/  @!PT LDS RZ, [RZ] ;  /* 0x00000000fffff984 */ /* 0x000fe20000000800 */
[----:B------:R1:W-:Y:S06]  /*33a0*/  MEMBAR.ALL.CTA ;  /* 0x0000000000007992 */ /* 0x0003ec0000008000 */
[----:B-1----:R-:W1:Y:S02]  /*33b0*/  FENCE.VIEW.ASYNC.S ;  /* 0x00000000000073c6 */ /* 0x002e640000000000 */
[----:B-1----:R1:W-:Y:S01]  /*33c0*/  SYNCS.ARRIVE.TRANS64.RED.A1T0 RZ, [R3+URZ], RZ ;  /* 0x000000ff03ff79a7 */ /* 0x0023e200081004ff */
[----:B------:R1:W4:Y:S01]  /*33d0*/  @P0 SYNCS.PHASECHK.TRANS64.TRYWAIT P2, [UR4], R2 ;  /* 0x00000002ff0005a7 */ /* 0x0003220008041104 */
[----:B------:R-:W-:Y:S01]  /*33e0*/  ULEA.HI UR4, UR18, UR18, URZ, 0x1 ;  /* 0x0000001212047291 */ /* 0x000fe2000f8f08ff */
[----:B--2---:R-:W-:-:S03]  /*33f0*/  LOP3.LUT P1, RZ, R6, 0x1, RZ, 0xc0, !PT ;  /* 0x0000000106ff7812 */ /* 0x004fc6000782c0ff */
[----:B------:R-:W-:Y:S02]  /*3400*/  USHF.L.U32 UR9, UR4, 0x7, URZ ;  /* 0x0000000704097899 */ /* 0x000fe400080006ff */
[----:B------:R-:W-:Y:S02]  /*3410*/  ULOP3.LUT UR4, UR4, 0xffe, URZ, 0xc0, !UPT ;  /* 0x00000ffe04047892 */ /* 0x000fe4000f8ec0ff */
[----:B------:R-:W-:Y:S02]  /*3420*/  ULOP3.LUT UR9, UR9, 0xffffff00, URZ, 0xc0, !UPT ;  /* 0xffffff0009097892 */ /* 0x000fe4000f8ec0ff */
[----:B------:R-:W-:Y:S02]  /*3430*/  UIADD3 UR4, UPT, UPT, -UR4, UR18, URZ ;  /* 0x0000001204047290 */ /* 0x000fe4000fffe1ff */
[----:B------:R-:W-:Y:S01]  /*3440*/  UIADD3 UR9, UPT, UPT, UR19, UR9, URZ ;  /* 0x0000000913097290 */ /* 0x000fe2000fffe0ff */
[----:B------:R-:W2:Y:S03]  /*3450*/  SYNCS.PHASECHK.TRANS64.TRYWAIT P0, [UR8+0x120], R0 ;  /* 0x00012000ff0075a7 */ /* 0x000ea60008001108 */
[----:B------:R-:W-:Y:S01]  /*3460*/  ULEA UR9, UR4, UR9, 0x14 ;  /* 0x0000000904097291 */ /* 0x000fe2000f8ea0ff */
[----:B-12-4-:R-:W-:Y:S11]  /*3470*/  @!P0 BRA `(.L_x_60) ;  /* 0x0000006000ac8947 */ /* 0x016ff60003800000 */
.L_x_164:
[----:B------:R-:W-:Y:S01]  /*3480*/  IADD3 R10, PT, PT, R10, 0x1, RZ ;  /* 0x000000010a0a7810 */ /* 0x000fe20007ffe0ff */
[----:B------:R-:W-:Y:S06]  /*3490*/  BRA.U !UP3, `(.L_x_61) ;  /* 0x000000010b987547 */ /* 0x000fec000b800000 */
[----:B------:R-:W-:Y:S01]  /*34a0*/  UPLOP3.LUT UP4, UPT, UPT, UPT, UPT, 0x40, 0x4 ;  /* 0x000000000004789c */ /* 0x000fe20003f8e870 */
[----:B------:R-:W-:Y:S01]  /*34b0*/  UMOV UR16, UR10 ;  /* 0x0000000a00107c82 */ /* 0x000fe20008000000 */
[----:B------:R-:W-:Y:S01]  /*34c0*/  UMOV UR15, UR5 ;  /* 0x00000005000f7c82 */ /* 0x000fe20008000000 */
[----:B------:R-:W-:-:S08]  /*34d0*/  UMOV UR14, UR17 ;  /* 0x00000011000e7c82 */ /* 0x000fd00008000000 */
.L_x_64:
[----:B------:R-:W-:Y:S02]  /*34e0*/  UIADD3 UR16, UPT, UPT, UR16, 0x1, URZ ;  /* 0x0000000110107890 */ /* 0x000fe4000fffe0ff */
[----:B--2---:R-:W-:Y:S02]  /*34f0*/  ULEA UR7, UR14, UR6, 0x3 ;  /* 0x000000060e077291 */ /* 0x004fe4000f8e18ff */
[----:B------:R-:W-:Y:S01]  /*3500*/  UISETP.NE.AND UP0, UPT, UR16, URZ, UPT ;  /* 0x000000ff1000728c */ /* 0x000fe2000bf05270 */
[----:B----4-:R-:W-:Y:S10]  /*3510*/  @P2 BRA `(.L_x_62) ;  /* 0x00000000000c2947 */ /* 0x010ff40003800000 */
[----:B-1----:R-:W-:Y:S04]  /*3520*/  SHF.L.U32 R2, R8, 0x1f, RZ ;  /* 0x0000001f08027819 */ /* 0x002fe800000006ff */
[----:B------:R-:W1:Y:S02]  /*3530*/  SYNCS.PHASECHK.TRANS64.TRYWAIT P0, [UR7], R2 ;  /* 0x00000002ff0075a7 */ /* 0x000e640008001107 */
[----:B-1----:R-:W-:Y:S05]  /*3540*/  @!P0 BRA `(.L_x_63) ;  /* 0x0000006000908947 */ /* 0x002fea0003800000 */
.L_x_62:
[----:B------:R-:W-:Y:S01]  /*3550*/  UISETP.NE.AND UP1, UPT, UR15, 0x1, UPT ;  /* 0x000000010f00788c */ /* 0x000fe2000bf25270 */
[----:B------:R-:W-:Y:S01]  /*3560*/  PLOP3.LUT P2, PT, PT, PT, PT, 0x80, 0x8 ;  /* 0x000000000008781c */ /* 0x000fe20003f4f070 */
[----:B------:R-:W-:Y:S02]  /*3570*/  UIADD3 UR17, UPT, UPT, UR14, 0x1, URZ ;  /* 0x000000010e117890 */ /* 0x000fe4000fffe0ff */
[----:B------:R-:W-:Y:S02]  /*3580*/  ULEA UR24, UR14, UR12, 0xa ;  /* 0x0000000c0e187291 */ /* 0x000fe4000f8e50ff */
[----:B------:R-:W-:Y:S01]  /*3590*/  UISETP.NE.AND UP2, UPT, UR17, 0x9, UPT ;  /* 0x000000091100788c */ /* 0x000fe2000bf45270 */
[----:B------:R-:W-:Y:S01]  /*35a0*/  PLOP3.LUT P0, PT, PT, PT, UP1, 0x80, 0x8 ;  /* 0x000000000008781c */ /* 0x000fe20003f0f018 */
[----:B------:R-:W-:Y:S02]  /*35b0*/  ULEA UR26, UR14, UR11, 0x8 ;  /* 0x0000000b0e1a7291 */ /* 0x000fe4000f8e40ff */
[----:B------:R-:W-:Y:S02]  /*35c0*/  USEL UR13, URZ, 0x1, UP2 ;  /* 0x00000001ff0d7887 */ /* 0x000fe40009000000 */
[----:B------:R-:W-:Y:S02]  /*35d0*/  USEL UR17, UR17, URZ, UP2 ;  /* 0x000000ff11117287 */ /* 0x000fe40009000000 */
[----:B------:R-:W-:Y:S02]  /*35e0*/  UIADD3 UR30, UPT, UPT, UR24, 0x2, URZ ;  /* 0x00000002181e7890 */ /* 0x000fe4000fffe0ff */
[----:B------:R-:W-:Y:S01]  /*35f0*/  @UP1 ULEA UR4, UR17, UR6, 0x3 ;  /* 0x0000000611041291 */ /* 0x000fe2000f8e18ff */
[----:B------:R-:W-:Y:S01]  /*3600*/  LOP3.LUT R8, R8, UR13, RZ, 0x3c, !PT ;  /* 0x0000000d08087c12 */ /* 0x000fe2000f8e3cff */
[----:B------:R-:W-:Y:S02]  /*3610*/  UIADD3 UR28, UPT, UPT, UR26, 0x2, URZ ;  /* 0x000000021a1c7890 */ /* 0x000fe4000fffe0ff */
[----:B------:R-:W-:Y:S01]  /*3620*/  UIADD3 UR7, UPT, UPT, UR7, 0x48, URZ ;  /* 0x0000004807077890 */ /* 0x000fe2000fffe0ff */
[----:B-1----:R-:W-:Y:S01]  /*3630*/  @P0 SHF.L.U32 R0, R8, 0x1f, RZ ;  /* 0x0000001f08000819 */ /* 0x002fe200000006ff */
[----:B------:R-:W-:Y:S01]  /*3640*/  UMOV UR25, 0x80004020 ;  /* 0x8000402000197882 */ /* 0x000fe20000000000 */
[----:B------:R-:W-:Y:S01]  /*3650*/  UMOV UR27, 0x80004020 ;  /* 0x80004020001b7882 */ /* 0x000fe20000000000 */
[----:B------:R-:W-:Y:S01]  /*3660*/  UMOV UR31, 0x80004020 ;  /* 0x80004020001f7882 */ /* 0x000fe20000000000 */
[----:B------:R2:W4:Y:S01]  /*3670*/  @P0 SYNCS.PHASECHK.TRANS64.TRYWAIT P2, [UR4], R0 ;  /* 0x00000000ff0005a7 */ /* 0x0005220008041104 */
[----:B------:R-:W-:Y:S01]  /*3680*/  UIADD3 UR15, UPT, UPT, UR15, -0x1, URZ ;  /* 0xffffffff0f0f7890 */ /* 0x000fe2000fffe0ff */
[----:B------:R2:W-:Y:S01]  /*3690*/  UTCHMMA gdesc[UR26], gdesc[UR24], tmem[UR9], tmem[UR22], idesc[UR23], UP4 ;  /* 0x00ff16181a0075ea */ /* 0x0005e2000a000009 */
[----:B------:R-:W-:Y:S01]  /*36a0*/  UPLOP3.LUT UP4, UPT, UPT, UPT, UPT, 0x80, 0x8 ;  /* 0x000000000008789c */ /* 0x000fe20003f8f070 */
[----:B------:R-:W-:Y:S01]  /*36b0*/  UMOV UR29, 0x80004020 ;  /* 0x80004020001d7882 */ /* 0x000fe20000000000 */
[----:B------:R-:W-:Y:S01]  /*36c0*/  UMOV UR14, UR17 ;  /* 0x00000011000e7c82 */ /* 0x000fe20008000000 */
[----:B------:R2:W-:Y:S01]  /*36d0*/  UTCHMMA gdesc[UR28], gdesc[UR30], tmem[UR9], tmem[UR20], idesc[UR21], UPT ;  /* 0x00ff141e1c0075ea */ /* 0x0005e2000b800009 */
[----:B------:R2:W-:Y:S01]  /*36e0*/  UTCBAR [UR7], URZ ;  /* 0x000000ff070073e9 */ /* 0x0005e200080000ff */
[----:B------:R-:W-:Y:S06]  /*36f0*/  BRA.U UP0, `(.L_x_64) ;  /* 0xfffffffd00787547 */ /* 0x000fec000b83ffff */
.L_x_61:
[----:B------:R-:W-:Y:S01]  /*3700*/  UIADD3 UR18, UPT, UPT, UR18, 0x1, URZ ;  /* 0x0000000112127890 */ /* 0x000fe2000fffe0ff */
[C---:B------:R-:W-:Y:S01]  /*3710*/  ISETP.NE.AND P0, PT, R10.reuse, 0x2, PT ;  /* 0x000000020a00780c */ /* 0x040fe20003f05270 */
[----:B------:R-:W-:Y:S02]  /*3720*/  UIADD3 UR8, UPT, UPT, UR8, 0x100, URZ ;  /* 0x0000010008087890 */ /* 0x000fe4000fffe0ff */
[----:B------:R-:W-:Y:S01]  /*3730*/  UISETP.NE.AND UP0, UPT, UR18, 0x4, UPT ;  /* 0x000000041200788c */ /* 0x000fe2000bf05270 */
[----:B-12---:R-:W-:Y:S02]  /*3740*/  SEL R0, RZ, 0x1, P0 ;  /* 0x00000001ff007807 */ /* 0x006fe40000000000 */
[----:B------:R-:W-:Y:S01]  /*3750*/  SEL R10, R10, RZ, P0 ;  /* 0x000000ff0a0a7207 */ /* 0x000fe20000000000 */
[----:B------:R-:W-:Y:S01]  /*3760*/  USEL UR4, URZ, 0x1, UP0 ;  /* 0x00000001ff047887 */ /* 0x000fe20008000000 */
[----:B------:R-:W-:Y:S01]  /*3770*/  LOP3.LUT R9, R9, R0, RZ, 0x3c, !PT ;  /* 0x0000000009097212 */ /* 0x000fe200078e3cff */
[----:B------:R-:W-:Y:S01]  /*3780*/  USEL UR18, UR18, URZ, UP0 ;  /* 0x000000ff12127287 */ /* 0x000fe20008000000 */
[----:B------:R1:W-:Y:S03]  /*3790*/  UTCBAR [UR8], URZ ;  /* 0x000000ff080073e9 */ /* 0x0003e600080000ff */
[----:B------:R-:W-:Y:S01]  /*37a0*/  LOP3.LUT R11, R11, UR4, RZ, 0x3c, !PT ;  /* 0x000000040b0b7c12 */ /* 0x000fe2000f8e3cff */
[----:B------:R-:W-:Y:S07]  /*37b0*/  @P1 BRA `(.L_x_65) ;  /* 0xfffffff800b01947 */ /* 0x000fee000383ffff */
[----:B------:R-:W2:Y:S01]  /*37c0*/  S2UR UR4, SR_CgaCtaId ;  /* 0x00000000000479c3 */ /* 0x000ea20000008800 */
[----:B------:R-:W-:Y:S01]  /*37d0*/  ELECT P0, URZ, PT ;  /* 0x0000000000ff782f */ /* 0x000fe20003800000 */
[----:B------:R-:W-:Y:S01]  /*37e0*/  IMAD.MOV.U32 R0, RZ, RZ, 0x1 ;  /* 0x00000001ff007424 */ /* 0x000fe200078e00ff */
[----:B------:R-:W-:Y:S01]  /*37f0*/  UIADD3 UR6, UPT, UPT, UR6, 0x120, URZ ;  /* 0x0000012006067890 */ /* 0x000fe2000fffe0ff */
[----:B------:R-:W-:Y:S01]  /*3800*/  SHF.L.U32 R2, R11, 0x1f, RZ ;  /* 0x0000001f0b027819 */ /* 0x000fe200000006ff */
[----:B------:R-:W-:-:S03]  /*3810*/  UMOV UR5, 0x40 ;  /* 0x0000004000057882 */ /* 0x000fc60000000000 */
[----:B------:R-:W-:Y:S01]  /*3820*/  UVIRTCOUNT.DEALLOC.SMPOOL 0x80 ;  /* 0x000000800000784c */ /* 0x000fe20000000000 */
[----:B--2---:R-:W-:Y:S02]  /*3830*/  ULEA UR4, UR4, UR5, 0x18 ;  /* 0x0000000504047291 */ /* 0x004fe4000f8ec0ff */
[----:B------:R-:W-:-:S07]  /*3840*/  ULEA UR5, UR18, UR6, 0x3 ;  /* 0x0000000612057291 */ /* 0x000fce000f8e18ff */
[----:B------:R2:W-:Y:S02]  /*3850*/  @P0 STS.U8 [UR4+0x1c], R0 ;  /* 0x00001c00ff000988 */ /* 0x0005e40008000004 */
[----:B------:R-:W3:Y:S02]  /*3860*/  SYNCS.PHASECHK.TRANS64.TRYWAIT P0, [UR5], R2 ;  /* 0x00000002ff0075a7 */ /* 0x000ee40008001105 */
[----:B--23--:R-:W-:Y:S05]  /*3870*/  @!P0 BRA `(.L_x_66) ;  /* 0x0000005c00dc8947 */ /* 0x00cfea0003800000 */
.L_x_167:
[----:B------:R-:W-:-:S04]  /*3880*/  UIADD3 UR7, UPT, UPT, UR18, 0x1, URZ ;  /* 0x0000000112077890 */ /* 0x000fc8000fffe0ff */
[----:B------:R-:W-:-:S04]  /*3890*/  UISETP.NE.AND UP0, UPT, UR7, 0x4, UPT ;  /* 0x000000040700788c */ /* 0x000fc8000bf05270 */
[----:B-1----:R-:W-:Y:S02]  /*38a0*/  USEL UR8, URZ, 0x1, UP0 ;  /* 0x00000001ff087887 */ /* 0x002fe40008000000 */
[----:B------:R-:W-:-:S04]  /*38b0*/  USEL UR7, UR7, URZ, UP0 ;  /* 0x000000ff07077287 */ /* 0x000fc80008000000 */
[----:B------:R-:W-:Y:S01]  /*38c0*/  ULEA UR5, UR7, UR6, 0x3 ;  /* 0x0000000607057291 */ /* 0x000fe2000f8e18ff */
[----:B--2---:R-:W-:-:S04]  /*38d0*/  LOP3.LUT R2, R11, UR8, RZ, 0x3c, !PT ;  /* 0x000000080b027c12 */ /* 0x004fc8000f8e3cff */
[----:B------:R-:W-:-:S04]  /*38e0*/  SHF.L.U32 R3, R2, 0x1f, RZ ;  /* 0x0000001f02037819 */ /* 0x000fc800000006ff */
[----:B------:R-:W1:Y:S02]  /*38f0*/  SYNCS.PHASECHK.TRANS64.TRYWAIT P0, [UR5], R3 ;  /* 0x00000003ff0075a7 */ /* 0x000e640008001105 */
[----:B-1----:R-:W-:Y:S05]  /*3900*/  @!P0 BRA `(.L_x_67) ;  /* 0x0000005c00d08947 */ /* 0x002fea0003800000 */
.L_x_169:
        /* <DEDUP_REMOVED lines=9> */
.L_x_171:
[----:B------:R-:W-:-:S04]  /*39a0*/  UIADD3 UR7, UPT, UPT, UR7, 0x1, URZ ;  /* 0x0000000107077890 */ /* 0x000fc8000fffe0ff */
[----:B------:R-:W-:-:S04]  /*39b0*/  UISETP.NE.AND UP0, UPT, UR7, 0x4, UPT ;  /* 0x000000040700788c */ /* 0x000fc8000bf05270 */
[----:B------:R-:W-:Y:S02]  /*39c0*/  USEL UR5, URZ, 0x1, UP0 ;  /* 0x00000001ff057887 */ /* 0x000fe40008000000 */
[----:B------:R-:W-:-:S04]  /*39d0*/  USEL UR7, UR7, URZ, UP0 ;  /* 0x000000ff07077287 */ /* 0x000fc80008000000 */
[----:B------:R-:W-:Y:S01]  /*39e0*/  ULEA UR7, UR7, UR6, 0x3 ;  /* 0x0000000607077291 */ /* 0x000fe2000f8e18ff */
[----:B------:R-:W-:-:S04]  /*39f0*/  LOP3.LUT R2, R2, UR5, RZ, 0x3c, !PT ;  /* 0x0000000502027c12 */ /* 0x000fc8000f8e3cff */
[----:B------:R-:W-:-:S04]  /*3a00*/  SHF.L.U32 R2, R2, 0x1f, RZ ;  /* 0x0000001f02027819 */ /* 0x000fc800000006ff */
[----:B------:R-:W2:Y:S02]  /*3a10*/  SYNCS.PHASECHK.TRANS64.TRYWAIT P0, [UR7], R2 ;  /* 0x00000002ff0075a7 */ /* 0x000ea40008001107 */
[----:B--2---:R-:W-:Y:S05]  /*3a20*/  @!P0 BRA `(.L_x_69) ;  /* 0x0000005c00b88947 */ /* 0x004fea0003800000 */
.L_x_173:
[----:B------:R-:W-:Y:S01]  /*3a30*/  NOP ;  /* 0x0000000000007918 */ /* 0x000fe20000000000 */
[----:B-1----:R-:W1:Y:S01]  /*3a40*/  LDS R0, [UR4+0x14] ;  /* 0x00001404ff007984 */ /* 0x002e620008000800 */
[----:B------:R-:W-:Y:S01]  /*3a50*/  ULOP3.LUT UR6, UR19, 0xffff, URZ, 0xc0, !UPT ;  /* 0x0000ffff13067892 */ /* 0x000fe2000f8ec0ff */
[----:B------:R-:W-:Y:S01]  /*3a60*/  UMOV UR8, 0xffff ;  /* 0x0000ffff00087882 */ /* 0x000fe20000000000 */
[----:B------:R-:W-:Y:S02]  /*3a70*/  UMOV UR5, 0x1 ;  /* 0x0000000100057882 */ /* 0x000fe40000000000 */
[----:B------:R-:W-:-:S04]  /*3a80*/  USHF.R.U32.HI UR6, URZ, 0x5, UR6 ;  /* 0x00000005ff067899 */ /* 0x000fc80008011606 */
[----:B------:R-:W-:Y:S02]  /*3a90*/  USHF.L.U32 UR8, UR8, UR6, URZ ;  /* 0x0000000608087299 */ /* 0x000fe400080006ff */
[----:B------:R-:W-:-:S04]  /*3aa0*/  USHF.L.U32 UR5, UR5, UR6, URZ ;  /* 0x0000000605057299 */ /* 0x000fc800080006ff */
[----:B-1----:R-:W-:-:S04]  /*3ab0*/  LOP3.LUT R0, R0, UR8, RZ, 0xc0, !PT ;  /* 0x0000000800007c12 */ /* 0x002fc8000f8ec0ff */
[----:B------:R-:W-:-:S13]  /*3ac0*/  ISETP.NE.AND P0, PT, R0, UR8, PT ;  /* 0x0000000800007c0c */ /* 0x000fda000bf05270 */
[----:B------:R-:W-:Y:S05]  /*3ad0*/  @P0 BRA `(.L_x_70) ;  /* 0x0000000000580947 */ /* 0x000fea0003800000 */
[----:B------:R-:W1:Y:S02]  /*3ae0*/  LDS R0, [UR4+0x18] ;  /* 0x00001804ff007984 */ /* 0x000e640008000800 */
[----:B-1----:R-:W-:-:S04]  /*3af0*/  LOP3.LUT R0, R0, UR5, RZ, 0xc0, !PT ;  /* 0x0000000500007c12 */ /* 0x002fc8000f8ec0ff */
[----:B------:R-:W-:-:S13]  /*3b00*/  ISETP.NE.AND P0, PT, R0, UR5, PT ;  /* 0x0000000500007c0c */ /* 0x000fda000bf05270 */
[----:B------:R-:W-:Y:S05]  /*3b10*/  @P0 BRA `(.L_x_71) ;  /* 0x00000000003c0947 */ /* 0x000fea0003800000 */
[----:B------:R-:W1:Y:S01]  /*3b20*/  S2R R2, SR_LANEID ;  /* 0x0000000000027919 */ /* 0x000e620000000000 */
[----:B------:R-:W-:Y:S01]  /*3b30*/  ULOP3.LUT UR8, URZ, UR8, URZ, 0x33, !UPT ;  /* 0x00000008ff087292 */ /* 0x000fe2000f8e33ff */
[----:B------:R-:W-:Y:S02]  /*3b40*/  VOTEU.ANY UR7, UPT, PT ;  /* 0x0000000000077886 */ /* 0x000fe400038e0100 */
[----:B------:R-:W-:-:S03]  /*3b50*/  UFLO.U32 UR7, UR7 ;  /* 0x00000007000772bd */ /* 0x000fc600080e0000 */
[----:B------:R-:W-:-:S04]  /*3b60*/  IMAD.U32 R0, RZ, RZ, UR8 ;  /* 0x00000008ff007e24 */ /* 0x000fc8000f8e00ff */
[----:B------:R2:W3:Y:S02]  /*3b70*/  REDUX UR6, R0 ;  /* 0x00000000000673c4 */ /* 0x0004e40000000000 */
[----:B------:R1:W-:Y:S02]  /*3b80*/  UTCATOMSWS.AND URZ, UR8 ;  /* 0x0000000800ff79e3 */ /* 0x0003e40008000000 */
[----:B-1----:R-:W-:Y:S02]  /*3b90*/  ISETP.EQ.U32.AND P0, PT, R2, UR7, PT ;  /* 0x0000000702007c0c */ /* 0x002fe4000bf02070 */
[----:B--2---:R-:W-:Y:S02]  /*3ba0*/  LOP3.LUT R0, RZ, UR5, RZ, 0x33, !PT ;  /* 0x00000005ff007c12 */ /* 0x004fe4000f8e33ff */
[----:B---3--:R-:W-:Y:S02]  /*3bb0*/  MOV R2, UR6 ;  /* 0x0000000600027c02 */ /* 0x008fe40008000f00 */
[----:B------:R-:W1:Y:S07]  /*3bc0*/  REDUX UR5, R0 ;  /* 0x00000000000573c4 */ /* 0x000e6e0000000000 */
[----:B------:R2:W-:Y:S01]  /*3bd0*/  @P0 ATOMS.AND RZ, [UR4+0x14], R2 ;  /* 0x00001402ffff098c */ /* 0x0005e2000a800004 */
[----:B-1----:R-:W-:-:S05]  /*3be0*/  IMAD.U32 R0, RZ, RZ, UR5 ;  /* 0x00000005ff007e24 */ /* 0x002fca000f8e00ff */
[----:B------:R2:W-:Y:S01]  /*3bf0*/  @P0 ATOMS.AND RZ, [UR4+0x18], R0 ;  /* 0x00001800ffff098c */ /* 0x0005e2000a800004 */
[----:B------:R-:W-:Y:S05]  /*3c00*/  BRA `(.L_x_72) ;  /* 0x0000000000147947 */ /* 0x000fea0003800000 */
.L_x_71:
[----:B------:R-:W-:Y:S02]  /*3c10*/  MOV R2, 0x3c30 ;  /* 0x00003c3000027802 */ /* 0x000fe40000000f00 */
[----:B----45:R-:W-:Y:S05]  /*3c20*/  CALL.REL.NOINC `($__internal_0_$__cuda_sm10x_tcgen05_guardrail_trap_col_being_dealloced_not_returned_by_alloc) ;  /* 0x0000006000a07944 */ /* 0x030fea0003c00000 */
[----:B------:R-:W-:Y:S05]  /*3c30*/  BRA `(.L_x_72) ;  /* 0x0000000000087947 */ /* 0x000fea0003800000 */
.L_x_70:
[----:B------:R-:W-:Y:S02]  /*3c40*/  MOV R2, 0x3c60 ;  /* 0x00003c6000027802 */ /* 0x000fe40000000f00 */
[----:B----45:R-:W-:Y:S05]  /*3c50*/  CALL.REL.NOINC `($__internal_2_$__cuda_sm10x_tcgen05_guardrail_trap_unallocated_columns_being_dealloced) ;  /* 0x0000006000ac7944 */ /* 0x030fea0003c00000 */
.L_x_72:
[----:B------:R-:W-:Y:S01]  /*3c60*/  NOP ;  /* 0x0000000000007918 */ /* 0x000fe20000000000 */
[----:B------:R-:W-:Y:S05]  /*3c70*/  EXIT ;  /* 0x000000000000794d */ /* 0x000fea0003800000 */
.L_x_54:
[----:B------:R-:W-:-:S09]  /*3c80*/  UISETP.NE.OR UP2, UPT, UR8, 0x3, !UP2 ;  /* 0x000000030800788c */ /* 0x000fd2000d745670 */
[----:B------:R-:W-:Y:S05]  /*3c90*/  BRA.U UP2, `(.L_x_73) ;  /* 0x0000001102087547 */ /* 0x000fea000b800000 */
[----:B------:R-:W1:Y:S01]  /*3ca0*/  LDC R0, c[0x0][0xb30] ;  /* 0x0002cc00ff007b82 */ /* 0x000e620000000800 */
[----:B------:R-:W2:Y:S01]  /*3cb0*/  LDCU.64 UR8, c[0x0][0x888] ;  /* 0x00011100ff0877ac */ /* 0x000ea20008000a00 */
[----:B------:R-:W-:Y:S02]  /*3cc0*/  HFMA2 R27, -RZ, RZ, 0, 0 ;  /* 0x00000000ff1b7431 */ /* 0x000fe400000001ff */
[----:B------:R-:W-:Y:S01]  /*3cd0*/  IMAD.MOV.U32 R29, RZ, RZ, 0x1 ;  /* 0x00000001ff1d7424 */ /* 0x000fe200078e00ff */
[----:B------:R-:W-:Y:S01]  /*3ce0*/  MOV R25, 0x2000 ;  /* 0x0000200000197802 */ /* 0x000fe20000000f00 */
[----:B------:R-:W4:Y:S01]  /*3cf0*/  LDCU.64 UR4, c[0x0][0x890] ;  /* 0x00011200ff0477ac */ /* 0x000f220008000a00 */
[----:B------:R-:W-:Y:S01]  /*3d00*/  IMAD.MOV.U32 R28, RZ, RZ, RZ ;  /* 0x000000ffff1c7224 */ /* 0x000fe200078e00ff */
[----:B------:R-:W3:Y:S01]  /*3d10*/  LDC R24, c[0x0][0x370] ;  /* 0x0000dc00ff187b82 */ /* 0x000ee20000000800 */
[----:B------:R-:W-:Y:S01]  /*3d20*/  UMOV UR7, 0x400 ;  /* 0x0000040000077882 */ /* 0x000fe20000000000 */
[----:B------:R-:W-:-:S02]  /*3d30*/  UPLOP3.LUT UP1, UPT, UPT, UPT, UPT, 0x40, 0x4 ;  /* 0x000000000004789c */ /* 0x000fc40003f2e870 */
[----:B------:R-:W-:-:S04]  /*3d40*/  ULEA UR7, UR37, UR7, 0x18 ;  /* 0x0000000725077291 */ /* 0x000fc8000f8ec0ff */
[----:B------:R-:W3:Y:S01]  /*3d50*/  LDC R3, c[0x0][0xb0c] ;  /* 0x0002c300ff037b82 */ /* 0x000ee20000000800 */
[----:B------:R-:W-:Y:S02]  /*3d60*/  UIADD3 UR13, UPT, UPT, UR7, 0xa8, URZ ;  /* 0x000000a8070d7890 */ /* 0x000fe4000fffe0ff */
[----:B--2---:R-:W-:Y:S02]  /*3d70*/  UISETP.NE.U32.AND UP2, UPT, UR8, URZ, UPT ;  /* 0x000000ff0800728c */ /* 0x004fe4000bf45070 */
[----:B------:R-:W-:Y:S02]  /*3d80*/  UIADD3 UR33, UPT, UPT, UR7, 0x90, URZ ;  /* 0x0000009007217890 */ /* 0x000fe4000fffe0ff */
[----:B----4-:R-:W-:Y:S01]  /*3d90*/  UISETP.NE.U32.AND UP3, UPT, UR4, URZ, UPT ;  /* 0x000000ff0400728c */ /* 0x010fe2000bf65070 */
[----:B------:R-:W2:Y:S01]  /*3da0*/  LDC R18, c[0x0][0xb20] ;  /* 0x0002c800ff127b82 */ /* 0x000ea20000000800 */
[----:B-1----:R-:W-:Y:S01]  /*3db0*/  ISETP.NE.AND P1, PT, R0, 0x1, PT ;  /* 0x000000010000780c */ /* 0x002fe20003f25270 */
[----:B------:R-:W-:-:S02]  /*3dc0*/  UISETP.NE.AND.EX UP2, UPT, UR9, URZ, UPT, UP2 ;  /* 0x000000ff0900728c */ /* 0x000fc4000bf45320 */
[----:B------:R-:W-:Y:S02]  /*3dd0*/  UIADD3 UR25, UPT, UPT, UR7, 0x98, URZ ;  /* 0x0000009807197890 */ /* 0x000fe4000fffe0ff */
[----:B------:R-:W-:Y:S02]  /*3de0*/  UIADD3 UR17, UPT, UPT, UR7, 0xa0, URZ ;  /* 0x000000a007117890 */ /* 0x000fe4000fffe0ff */
[----:B------:R-:W1:Y:S01]  /*3df0*/  LDC.64 R30, c[0x0][0x348] ;  /* 0x0000d200ff1e7b82 */ /* 0x000e620000000a00 */
[----:B------:R-:W-:Y:S02]  /*3e00*/  UPRMT UR13, UR37, 0x654, UR13 ;  /* 0x00000654250d7896 */ /* 0x000fe4000800000d */
[----:B------:R-:W-:-:S05]  /*3e10*/  UISETP.NE.AND.EX UP3, UPT, UR5, URZ, UPT, UP3 ;  /* 0x000000ff0500728c */ /* 0x000fca000bf65330 */
[----:B------:R-:W4:Y:S08]  /*3e20*/  LDC.64 R16, c[0x0][0xb10] ;  /* 0x0002c400ff107b82 */ /* 0x000f300000000a00 */
[----:B------:R-:W1:Y:S08]  /*3e30*/  LDC.64 R6, c[0x0][0xb18] ;  /* 0x0002c600ff067b82 */ /* 0x000e700000000a00 */
[----:B------:R-:W1:Y:S08]  /*3e40*/  LDC.64 R4, c[0x0][0xb28] ;  /* 0x0002ca00ff047b82 */ /* 0x000e700000000a00 */
[----:B--23--:R-:W1:Y:S02]  /*3e50*/  LDC R19, c[0x0][0x374] ;  /* 0x0000dd00ff137b82 */ /* 0x00ce640000000800 */
.L_x_84:
[C---:B------:R-:W-:Y:S02]  /*3e60*/  LEA R0, R28.reuse, UR7, 0x3 ;  /* 0x000000071c007c11 */ /* 0x040fe4000f8e18ff */
[----:B------:R-:W-:Y:S02]  /*3e70*/  SHF.L.U32 R2, R27, 0x1f, RZ ;  /* 0x0000001f1b027819 */ /* 0x000fe400000006ff */
[----:B------:R-:W-:Y:S02]  /*3e80*/  LEA R20, R28, UR7, 0x4 ;  /* 0x000000071c147c11 */ /* 0x000fe4000f8e20ff */
[----:B--2---:R-:W2:Y:S02]  /*3e90*/  SYNCS.PHASECHK.TRANS64.TRYWAIT P0, [R0+URZ+0xe0], R2 ;  /* 0x0000e002000075a7 */ /* 0x004ea400080011ff */
[----:B--2---:R-:W-:Y:S05]  /*3ea0*/  @!P0 BRA `(.L_x_74) ;  /* 0x0000005800b08947 */ /* 0x004fea0003800000 */
.L_x_174:
[----:B------:R-:W-:Y:S01]  /*3eb0*/  ISETP.GE.AND P0, PT, R40, 0x1, PT ;  /* 0x000000012800780c */ /* 0x000fe20003f06270 */
[----:B------:R-:W3:Y:S01]  /*3ec0*/  LDS.128 R20, [R20+0x170] ;  /* 0x0001700014147984 */ /* 0x000ee20000000c00 */
[----:B--2---:R-:W-:Y:S01]  /*3ed0*/  VIADD R0, R0, 0xf0 ;  /* 0x000000f000007836 */ /* 0x004fe20000000000 */
[----:B------:R-:W-:Y:S01]  /*3ee0*/  @!PT LDS RZ, [RZ] ;  /* 0x00000000fffff984 */ /* 0x000fe20000000800 */
[----:B------:R-:W-:Y:S01]  /*3ef0*/  @!PT LDS RZ, [RZ] ;  /* 0x00000000fffff984 */ /* 0x000fe20000000800 */
[----:B------:R-:W-:Y:S01]  /*3f00*/  @!PT LDS RZ, [RZ] ;  /* 0x00000000fffff984 */ /* 0x000fe20000000800 */
[----:B------:R-:W-:Y:S01]  /*3f10*/  @!PT LDS RZ, [RZ] ;  /* 0x00000000fffff984 */ /* 0x000fe20000000800 */
[----:B------:R2:W-:Y:S06]  /*3f20*/  MEMBAR.ALL.CTA ;  /* 0x0000000000007992 */ /* 0x0005ec0000008000 */
[----:B--2---:R-:W2:Y:S01]  /*3f30*/  FENCE.VIEW.ASYNC.S ;  /* 0x00000000000073c6 */ /* 0x004ea20000000000 */
[----:B------:R-:W-:Y:S04]  /*3f40*/  PRMT R0, RZ, 0x654, R0 ;  /* 0x00000654ff007816 */ /* 0x000fe80000000000 */
[----:B--2---:R2:W-:Y:S01]  /*3f50*/  SYNCS.ARRIVE.TRANS64.RED.A1T0 RZ, [R0+URZ], RZ ;  /* 0x000000ff00ff79a7 */ /* 0x0045e200081004ff */
[----:B---3--:R-:W-:Y:S11]  /*3f60*/  LOP3.LUT P3, RZ, R22, 0x1, RZ, 0xc0, !PT ;  /* 0x0000000116ff7812 */ /* 0x008ff6000786c0ff */
[----:B------:R-:W-:Y:S02]  /*3f70*/  @!UPT UIADD3 URZ, UPT, UPT, URZ, URZ, URZ ;  /* 0x000000fffffff290 */ /* 0x000fe4000fffe0ff */
[----:B------:R-:W-:Y:S02]  /*3f80*/  @P3 MOV R11, R20 ;  /* 0x00000014000b3202 */ /* 0x000fe40000000f00 */
[----:B------:R-:W-:Y:S01]  /*3f90*/  @P3 LOP3.LUT R10, R21, 0xffff, RZ, 0xc0, !PT ;  /* 0x0000ffff150a3812 */ /* 0x000fe200078ec0ff */
[----:B--2---:R-:W-:Y:S06]  /*3fa0*/  @!P0 BRA `(.L_x_75) ;  /* 0x0000000000a48947 */ /* 0x004fec0003800000 */
[-C--:B-1----:R-:W-:Y:S01]  /*3fb0*/  IMAD.HI.U32 R0, R19, R7.reuse, RZ ;  /* 0x0000000713007227 */ /* 0x082fe200078e00ff */
[----:B------:R-:W-:Y:S02]  /*3fc0*/  ISETP.NE.AND P0, PT, R6, 0x1, PT ;  /* 0x000000010600780c */ /* 0x000fe40003f05270 */
[----:B------:R-:W-:Y:S01]  /*3fd0*/  ISETP.NE.AND P2, PT, R40, 0x1, PT ;  /* 0x000000012800780c */ /* 0x000fe20003f45270 */
[----:B----4-:R-:W-:Y:S01]  /*3fe0*/  IMAD.HI.U32 R9, R24, R16, RZ ;  /* 0x0000001018097227 */ /* 0x010fe200078e00ff */
[----:B------:R-:W-:Y:S02]  /*3ff0*/  SHF.R.U32.HI R0, RZ, R18, R0 ;  /* 0x00000012ff007219 */ /* 0x000fe40000011600 */
[----:B------:R-:W-:Y:S01]  /*4000*/  ISETP.NE.AND P4, PT, R3, 0x1, PT ;  /* 0x000000010300780c */ /* 0x000fe20003f85270 */
[----:B------:R-:W-:Y:S01]  /*4010*/  IMAD.HI.U32 R13, R10, R7, RZ ;  /* 0x000000070a0d7227 */ /* 0x000fe200078e00ff */
[----:B------:R-:W-:Y:S02]  /*4020*/  SHF.R.U32.HI R9, RZ, R17, R9 ;  /* 0x00000011ff097219 */ /* 0x000fe40000011609 */
[----:B------:R-:W-:Y:S01]  /*4030*/  SEL R0, R19, R0, !P0 ;  /* 0x0000000013007207 */ /* 0x000fe20004000000 */
[----:B------:R-:W-:Y:S01]  /*4040*/  IMAD.HI.U32 R12, R11, R16, RZ ;  /* 0x000000100b0c7227 */ /* 0x000fe200078e00ff */
[----:B------:R-:W-:Y:S03]  /*4050*/  SEL R9, R24, R9, !P4 ;  /* 0x0000000918097207 */ /* 0x000fe60006000000 */
[-C--:B------:R-:W-:Y:S01]  /*4060*/  IMAD.HI.U32 R8, R0, R4.reuse, RZ ;  /* 0x0000000400087227 */ /* 0x080fe200078e00ff */
[----:B------:R-:W-:Y:S03]  /*4070*/  SHF.R.U32.HI R12, RZ, R17, R12 ;  /* 0x00000011ff0c7219 */ /* 0x000fe6000001160c */
[----:B------:R-:W-:Y:S01]  /*4080*/  IMAD.HI.U32 R2, R9, R4, RZ ;  /* 0x0000000409027227 */ /* 0x000fe200078e00ff */
[-C--:B------:R-:W-:Y:S02]  /*4090*/  @P2 SHF.R.U32.HI R0, RZ, R5.reuse, R8 ;  /* 0x00000005ff002219 */ /* 0x080fe40000011608 */
[----:B------:R-:W-:Y:S02]  /*40a0*/  SHF.R.U32.HI R8, RZ, R18, R13 ;  /* 0x00000012ff087219 */ /* 0x000fe4000001160d */
[----:B------:R-:W-:Y:S01]  /*40b0*/  @P2 SHF.R.U32.HI R9, RZ, R5, R2 ;  /* 0x00000005ff092219 */ /* 0x000fe20000011602 */
[----:B------:R-:W-:Y:S01]  /*40c0*/  IMAD R0, R40, R0, RZ ;  /* 0x0000000028007224 */ /* 0x000fe200078e02ff */
[----:B------:R-:W-:Y:S02]  /*40d0*/  SEL R8, R10, R8, !P0 ;  /* 0x000000080a087207 */ /* 0x000fe40004000000 */
[----:B------:R-:W-:Y:S01]  /*40e0*/  SEL R2, R11, R12, !P4 ;  /* 0x0000000c0b027207 */ /* 0x000fe20006000000 */
[----:B------:R-:W-:Y:S01]  /*40f0*/  IMAD R12, R40, R9, RZ ;  /* 0x00000009280c7224 */ /* 0x000fe200078e02ff */
[C---:B------:R-:W-:Y:S01]  /*4100*/  ISETP.GE.AND P0, PT, R8.reuse, R0, PT ;  /* 0x000000000800720c */ /* 0x040fe20003f06270 */
[----:B------:R-:W-:Y:S03]  /*4110*/  IMAD.HI.U32 R0, R8, R4, RZ ;  /* 0x0000000408007227 */ /* 0x000fe600078e00ff */
[----:B------:R-:W-:Y:S02]  /*4120*/  ISETP.GE.OR P0, PT, R2, R12, P0 ;  /* 0x0000000c0200720c */ /* 0x000fe40000706670 */
[-C--:B------:R-:W-:Y:S04]  /*4130*/  SHF.R.U32.HI R0, RZ, R5.reuse, R0 ;  /* 0x00000005ff007219 */ /* 0x080fe80000011600 */
[----:B------:R-:W-:Y:S05]  /*4140*/  SEL R13, R8, R0, !P2 ;  /* 0x00000000080d7207 */ /* 0x000fea0005000000 */
[----:B------:R-:W-:Y:S02]  /*4150*/  IMAD.MOV R12, RZ, RZ, -R13 ;  /* 0x000000ffff0c7224 */ /* 0x000fe400078e0a0d */
[----:B------:R-:W-:Y:S04]  /*4160*/  @!P0 IMAD.HI.U32 R0, R2, R4, RZ ;  /* 0x0000000402008227 */ /* 0x000fe800078e00ff */
[----:B------:R-:W-:Y:S01]  /*4170*/  IMAD R12, R40, R12, R8 ;  /* 0x0000000c280c7224 */ /* 0x000fe200078e0208 */
[----:B------:R-:W-:Y:S04]  /*4180*/  @!P0 SHF.R.U32.HI R0, RZ, R5, R0 ;  /* 0x00000005ff008219 */ /* 0x000fe80000011600 */
[----:B------:R-:W-:Y:S04]  /*4190*/  @!P0 SEL R0, R2, R0, !P2 ;  /* 0x0000000002008207 */ /* 0x000fe80005000000 */
[----:B------:R-:W-:Y:S01]  /*41a0*/  @!P0 IADD3 R13, PT, PT, R13, -R0, RZ ;  /* 0x800000000d0d8210 */ /* 0x000fe20007ffe0ff */
[----:B------:R-:W-:Y:S01]  /*41b0*/  @!P0 IMAD R0, R9, R12, R0 ;  /* 0x0000000c09008224 */ /* 0x000fe200078e0200 */
[----:B------:R-:W-:Y:S01]  /*41c0*/  IADD3 R9, PT, PT, -R8, RZ, RZ ;  /* 0x000000ff08097210 */ /* 0x000fe20007ffe1ff */
[--C-:B------:R-:W-:Y:S02]  /*41d0*/  IMAD.MOV R12, RZ, RZ, -R2.reuse ;  /* 0x000000ffff0c7224 */ /* 0x100fe400078e0a02 */
[----:B------:R-:W-:Y:S02]  /*41e0*/  @!P0 IMAD R8, R13, R40, R2 ;  /* 0x000000280d088224 */ /* 0x000fe400078e0202 */
[----:B------:R-:W-:Y:S02]  /*41f0*/  @!P0 IMAD.MOV.U32 R2, RZ, RZ, R0 ;  /* 0x000000ffff028224 */ /* 0x000fe400078e0000 */
[----:B------:R-:W-:Y:S02]  /*4200*/  IMAD R11, R3, R12, R11 ;  /* 0x0000000c030b7224 */ /* 0x000fe400078e020b */
[----:B------:R-:W-:Y:S02]  /*4210*/  IMAD R10, R6, R9, R10 ;  /* 0x00000009060a7224 */ /* 0x000fe400078e020a */
[----:B------:R-:W-:Y:S02]  /*4220*/  IMAD R11, R2, R3, R11 ;  /* 0x00000003020b7224 */ /* 0x000fe400078e020b */
[----:B------:R-:W-:Y:S02]  /*4230*/  IMAD R10, R8, R6, R10 ;  /* 0x00000006080a7224 */ /* 0x000fe400078e020a */
.L_x_75:
[----:B------:R-:W-:Y:S05]  /*4240*/  BRA.U UP1, `(.L_x_76) ;  /* 0x0000000101107547 */ /* 0x000fea000b800000 */
[----:B------:R-:W-:Y:S04]  /*4250*/  MOV R2, UR6 ;  /* 0x0000000600027c02 */ /* 0x000fe80008000f00 */
[----:B------:R-:W-:Y:S04]  /*4260*/  SHF.L.U32 R2, R2, 0x1f, RZ ;  /* 0x0000001f02027819 */ /* 0x000fe800000006ff */
[----:B------:R-:W2:Y:S02]  /*4270*/  SYNCS.PHASECHK.TRANS64.TRYWAIT P0, [UR7+0xd8], R2 ;  /* 0x0000d802ff0075a7 */ /* 0x000ea40008001107 */
[----:B--2---:R-:W-:Y:S05]  /*4280*/  @!P0 BRA `(.L_x_77) ;  /* 0x0000005400cc8947 */ /* 0x004fea0003800000 */
.L_x_76:
[----:B------:R-:W-:Y:S02]  /*4290*/  R2UR UR35, R15 ;  /* 0x000000000f2372ca */ /* 0x000fe400000e0000 */
[----:B------:R-:W-:Y:S02]  /*42a0*/  R2UR UR34, R14 ;  /* 0x000000000e2272ca */ /* 0x000fe400000e0000 */
[----:B------:R-:W-:Y:S02]  /*42b0*/  ISETP.NE.U32.AND P2, PT, RZ, UR4, PT ;  /* 0x00000004ff007c0c */ /* 0x000fe4000bf45070 */
[----:B------:R-:W-:Y:S02]  /*42c0*/  SHF.L.U32 R14, R29, 0x1f, RZ ;  /* 0x0000001f1d0e7819 */ /* 0x000fe400000006ff */
[----:B------:R-:W-:Y:S05]  /*42d0*/  ISETP.NE.AND.EX P2, PT, RZ, UR5, PT, P2 ;  /* 0x00000005ff007c0c */ /* 0x000fea000bf45320 */
[----:B------:R-:W-:Y:S02]  /*42e0*/  USHF.L.U32 UR35, UR35, 0x6, URZ ;  /* 0x0000000623237899 */ /* 0x000fe400080006ff */
[----:B------:R-:W-:Y:S01]  /*42f0*/  USHF.L.U32 UR34, UR34, 0x8, URZ ;  /* 0x0000000822227899 */ /* 0x000fe200080006ff */
[----:B------:R-:W-:Y:S11]  /*4300*/  BRA.U !UP3, `(.L_x_78) ;  /* 0x000000010b347547 */ /* 0x000ff6000b800000 */
[----:B------:R-:W-:Y:S01]  /*4310*/  UPLOP3.LUT UP0, UPT, UPT, UPT, UP2, 0x80, 0x8 ;  /* 0x000000000008789c */ /* 0x000fe20003f0f020 */
[----:B--2---:R-:W-:Y:S02]  /*4320*/  HFMA2 R0, -RZ, RZ, 0, 5.9604644775390625e-08 ;  /* 0x00000001ff007431 */ /* 0x004fe400000001ff */
[----:B------:R-:W-:Y:S03]  /*4330*/  IMAD.MOV.U32 R88, RZ, RZ, 0x1 ;  /* 0x00000001ff587424 */ /* 0x000fe600078e00ff */
[----:B------:R-:W-:Y:S05]  /*4340*/  PLOP3.LUT P0, PT, PT, PT, UP0, 0x80, 0x8 ;  /* 0x000000000008781c */ /* 0x000fea0003f0f008 */
[----:B------:R-:W2:Y:S01]  /*4350*/  @UP0 LDCU.64 UR10, c[0x0][0x888] ;  /* 0x00011100ff0a07ac */ /* 0x000ea20008000a00 */
[----:B------:R-:W-:Y:S07]  /*4360*/  @UP0 UIMAD UR8, UR36, UR4, URZ ;  /* 0x00000004240802a4 */ /* 0x000fee000f8e02ff */
[----:B------:R-:W-:Y:S01]  /*4370*/  @!P0 PRMT R88, R0, 0x7610, R88 ;  /* 0x0000761000588816 */ /* 0x000fe20000000058 */
[----:B--2---:R-:W-:Y:S03]  /*4380*/  @UP0 UIMAD.WIDE UR10, UR8, 0x4, UR10 ;  /* 0x00000004080a08a5 */ /* 0x004fe6000f8e020a */
[----:B------:R-:W2:Y:S03]  /*4390*/  @!UP0 LDCU UR8, c[0x0][0x880] ;  /* 0x00011000ff0887ac */ /* 0x000ea60008000800 */
[----:B------:R-:W-:Y:S01]  /*43a0*/  IMAD.U32 R8, RZ, RZ, UR10 ;  /* 0x0000000aff087e24 */ /* 0x000fe2000f8e00ff */
[----:B------:R-:W-:Y:S05]  /*43b0*/  MOV R9, UR11 ;  /* 0x0000000b00097c02 */ /* 0x000fea0008000f00 */
[----:B-----5:R3:W5:Y:S02]  /*43c0*/  @P0 LDG.E R49, desc[UR46][R8.64] ;  /* 0x0000002e08310981 */ /* 0x020764000c1e1900 */
[----:B--23--:R-:W-:Y:S07]  /*43d0*/  @!P0 IMAD.U32 R49, RZ, RZ, UR8 ;  /* 0x00000008ff318e24 */ /* 0x00cfee000f8e00ff */
.L_x_78:
[----:B-----5:R-:W-:Y:S01]  /*43e0*/  @!P2 FSETP.EQ.AND P0, PT, R49, RZ, PT ;  /* 0x000000ff3100a20b */ /* 0x020fe20003f02000 */
[----:B------:R-:W-:Y:S01]  /*43f0*/  @!UPT UIADD3 URZ, UPT, UPT, URZ, URZ, URZ ;  /* 0x000000fffffff290 */ /* 0x000fe2000fffe0ff */
[----:B------:R-:W-:Y:S11]  /*4400*/  @!P2 BRA `(.L_x_79) ;  /* 0x000000000014a947 */ /* 0x000ff60003800000 */
[----:B------:R-:W-:Y:S02]  /*4410*/  LOP3.LUT P2, RZ, R88, 0xff, RZ, 0xc0, !PT ;  /* 0x000000ff58ff7812 */ /* 0x000fe4000784c0ff */
[----:B------:R-:W-:Y:S04]  /*4420*/  PLOP3.LUT P0, PT, PT, PT, UP0, 0x80, 0x8 ;  /* 0x000000000008781c */ /* 0x000fe80003f0f008 */
[----:B------:R-:W-:Y:S07]  /*4430*/  PLOP3.LUT P0, PT, P0, PT, PT, 0x8, 0x80 ;  /* 0x000000000080781c */ /* 0x000fee000070e170 */
[----:B------:R-:W-:Y:S11]  /*4440*/  @P2 FSETP.EQ.AND P0, PT, R49, RZ, PT ;  /* 0x000000ff3100220b */ /* 0x000ff60003f02000 */
[----:B------:R-:W-:Y:S02]  /*4450*/  @!UPT UIADD3 URZ, UPT, UPT, URZ, URZ, URZ ;  /* 0x000000fffffff290 */ /* 0x000fe4000fffe0ff */
.L_x_79:
[----:B------:R-:W3:Y:S01]  /*4460*/  SYNCS.PHASECHK.TRANS64.TRYWAIT P2, [UR7+0xb0], R14 ;  /* 0x0000b00eff0075a7 */ /* 0x000ee20008041107 */
[----:B------:R-:W-:Y:S04]  /*4470*/  ELECT P4, URZ, PT ;  /* 0x0000000000ff782f */ /* 0x000fe80003880000 */
[----:B------:R-:W-:Y:S11]  /*4480*/  PLOP3.LUT P4, PT, P0, P4, PT, 0xf2, 0x2f ;  /* 0x00000000002f781c */ /* 0x000ff60000789e72 */
[----:B------:R-:W-:Y:S02]  /*4490*/  @!UPT UIADD3 URZ, UPT, UPT, URZ, URZ, URZ ;  /* 0x000000fffffff290 */ /* 0x000fe4000fffe0ff */
[----:B-1----:R-:W-:Y:S05]  /*44a0*/  @!P4 IADD3 R8, P0, PT, R30, 0x580, RZ ;  /* 0x000005801e08c810 */ /* 0x002fea0007f1e0ff */
[----:B--2---:R-:W-:Y:S01]  /*44b0*/  @!P4 IMAD.X R2, RZ, RZ, R31, P0 ;  /* 0x000000ffff02c224 */ /* 0x004fe200000e061f */
[----:B---3--:R-:W-:Y:S07]  /*44c0*/  @!P2 BRA `(.L_x_80) ;  /* 0x000000540054a947 */ /* 0x008fee0003800000 */
.L_x_177:
[----:B------:R-:W-:Y:S01]  /*44d0*/  @!P4 R2UR UR8, R2 ;  /* 0x000000000208c2ca */ /* 0x000fe200000e0000 */
[----:B------:R-:W-:Y:S01]  /*44e0*/  VOTEU.ALL UP1, P4 ;  /* 0x0000000000ff7886 */ /* 0x000fe20002020000 */
[----:B------:R-:W-:Y:S01]  /*44f0*/  @!P4 R2UR UR9, R8 ;  /* 0x000000000809c2ca */ /* 0x000fe200000e0000 */
[----:B-1----:R-:W-:Y:S01]  /*4500*/  @!P4 IMAD.MOV.U32 R0, RZ, RZ, 0x2000 ;  /* 0x00002000ff00c424 */ /* 0x002fe200078e00ff */
[----:B------:R-:W-:Y:S01]  /*4510*/  UMOV UR10, 0x0 ;  /* 0x00000000000a7882 */ /* 0x000fe20000000000 */
[----:B------:R-:W-:Y:S01]  /*4520*/  UMOV UR11, 0x10000000 ;  /* 0x10000000000b7882 */ /* 0x000fe20000000000 */
[----:B------:R-:W-:Y:S01]  /*4530*/  @!UP1 UIADD3 UR32, UPT, UPT, UR7, 0x400, URZ ;  /* 0x0000040007209890 */ /* 0x000fe2000fffe0ff */
[----:B------:R-:W-:Y:S06]  /*4540*/  VOTEU.ALL UP1, P4 ;  /* 0x0000000000ff7886 */ /* 0x000fec0002020000 */
[----:B------:R-:W-:Y:S01]  /*4550*/  IMAD.U32 R9, RZ, RZ, UR8 ;  /* 0x00000008ff097e24 */ /* 0x000fe2000f8e00ff */
[----:B------:R-:W-:Y:S01]  /*4560*/  UPRMT UR8, UR37, 0x654, UR33 ;  /* 0x0000065425087896 */ /* 0x000fe20008000021 */
[----:B------:R-:W-:Y:S03]  /*4570*/  IMAD.U32 R8, RZ, RZ, UR9 ;  /* 0x00000009ff087e24 */ /* 0x000fe6000f8e00ff */
[----:B------:R-:W-:Y:S02]  /*4580*/  @!P4 R2UR UR15, R9 ;  /* 0x00000000090fc2ca */ /* 0x000fe400000e0000 */
[----:B------:R-:W-:Y:S02]  /*4590*/  @!P4 R2UR UR14, R8 ;  /* 0x00000000080ec2ca */ /* 0x000fe400000e0000 */
[----:B------:R-:W-:Y:S05]  /*45a0*/  @!P4 IADD3 R8, P0, PT, R30, 0x580, RZ ;  /* 0x000005801e08c810 */ /* 0x000fea0007f1e0ff */
[----:B------:R-:W-:Y:S06]  /*45b0*/  @!P4 IMAD.X R2, RZ, RZ, R31, P0 ;  /* 0x000000ffff02c224 */ /* 0x000fec00000e061f */
[----:B------:R1:W-:Y:S01]  /*45c0*/  @!UP1 UTMALDG.3D [UR32], [UR14], desc[UR10] ;  /* 0x00000a200e0095b4 */ /* 0x0003e20008011000 */
[----:B------:R1:W-:Y:S01]  /*45d0*/  @!P4 SYNCS.ARRIVE.TRANS64.RED.A0TR RZ, [UR7+0x90], R0 ;  /* 0x00009000ffffc9a7 */ /* 0x0003e20008300407 */
[----:B------:R-:W-:Y:S01]  /*45e0*/  SYNCS.ARRIVE.TRANS64.RED.A1T0 RZ, [UR8], RZ ;  /* 0x000000ffffff79a7 */ /* 0x000fe20008100408 */
[----:B------:R-:W2:Y:S02]  /*45f0*/  SYNCS.PHASECHK.TRANS64.TRYWAIT P2, [UR7+0xb8], R14 ;  /* 0x0000b80eff0075a7 */ /* 0x000ea40008041107 */
[----:B-12---:R-:W-:Y:S05]  /*4600*/  @!P2 BRA `(.L_x_81) ;  /* 0x00000054001ca947 */ /* 0x006fea0003800000 */
.L_x_179:
[----:B------:R-:W-:Y:S01]  /*4610*/  @!P4 R2UR UR8, R2 ;  /* 0x000000000208c2ca */ /* 0x000fe200000e0000 */
[----:B------:R-:W-:Y:S01]  /*4620*/  VOTEU.ALL UP1, P4 ;  /* 0x0000000000ff7886 */ /* 0x000fe20002020000 */
[----:B------:R-:W-:Y:S01]  /*4630*/  @!P4 R2UR UR9, R8 ;  /* 0x000000000809c2ca */ /* 0x000fe200000e0000 */
[----:B-1----:R-:W-:Y:S01]  /*4640*/  @!P4 IMAD.MOV.U32 R0, RZ, RZ, 0x2000 ;  /* 0x00002000ff00c424 */ /* 0x002fe200078e00ff */
[----:B------:R-:W-:Y:S01]  /*4650*/  UMOV UR10, 0x0 ;  /* 0x00000000000a7882 */ /* 0x000fe20000000000 */
[----:B------:R-:W-:Y:S01]  /*4660*/  UMOV UR11, 0x10000000 ;  /* 0x10000000000b7882 */ /* 0x000fe20000000000 */
[----:B------:R-:W-:Y:S02]  /*4670*/  @!UP1 UIADD3 UR26, UPT, UPT, UR34, 0x40, URZ ;  /* 0x00000040221a9890 */ /* 0x000fe4000fffe0ff */
[----:B------:R-:W-:Y:S01]  /*4680*/  @!UP1 UIADD3 UR24, UPT, UPT, UR7, 0x2400, URZ ;  /* 0x0000240007189890 */ /* 0x000fe2000fffe0ff */
[----:B------:R-:W-:Y:S01]  /*4690*/  VOTEU.ALL UP1, P4 ;  /* 0x0000000000ff7886 */ /* 0x000fe20002020000 */
[----:B------:R-:W-:Y:S01]  /*46a0*/  UMOV UR27, UR35 ;  /* 0x00000023001b7c82 */ /* 0x000fe20008000000 */
[----:B------:R-:W-:Y:S02]  /*46b0*/  UMOV UR28, UR36 ;  /* 0x00000024001c7c82 */ /* 0x000fe40008000000 */
        /* <DEDUP_REMOVED lines=12> */
.L_x_181:
[----:B------:R-:W2:Y:S01]  /*4780*/  LDC.64 R12, c[0x0][0xb18] ;  /* 0x0002c600ff0c7b82 */ /* 0x000ea20000000a00 */
[----:B------:R-:W-:Y:S01]  /*4790*/  @!P4 R2UR UR8, R2 ;  /* 0x000000000208c2ca */ /* 0x000fe200000e0000 */
[----:B------:R-:W-:Y:S01]  /*47a0*/  VOTEU.ALL UP1, P4 ;  /* 0x0000000000ff7886 */ /* 0x000fe20002020000 */
[----:B------:R-:W-:Y:S01]  /*47b0*/  @!P4 R2UR UR9, R8 ;  /* 0x000000000809c2ca */ /* 0x000fe200000e0000 */
[----:B-1----:R-:W-:Y:S01]  /*47c0*/  @!P4 IMAD.MOV.U32 R0, RZ, RZ, 0x2000 ;  /* 0x00002000ff00c424 */ /* 0x002fe200078e00ff */
[----:B------:R-:W-:Y:S03]  /*47d0*/  UMOV UR10, 0x0 ;  /* 0x00000000000a7882 */ /* 0x000fe60000000000 */
[----:B------:R-:W1:Y:S01]  /*47e0*/  @!P1 LDC R2, c[0x0][0xb0c] ;  /* 0x0002c300ff029b82 */ /* 0x000e620000000800 */
[----:B------:R-:W-:Y:S01]  /*47f0*/  @!UP1 UIADD3 UR18, UPT, UPT, UR34, 0x80, URZ ;  /* 0x0000008022129890 */ /* 0x000fe2000fffe0ff */
[----:B------:R-:W-:Y:S01]  /*4800*/  @P3 SHF.R.U32.HI R26, RZ, 0x10, R21 ;  /* 0x00000010ff1a3819 */ /* 0x000fe20000011615 */
[----:B------:R-:W-:Y:S01]  /*4810*/  @!UP1 UIADD3 UR16, UPT, UPT, UR7, 0x4400, URZ ;  /* 0x0000440007109890 */ /* 0x000fe2000fffe0ff */
[----:B------:R-:W-:Y:S01]  /*4820*/  VIADD R28, R28, 0x1 ;  /* 0x000000011c1c7836 */ /* 0x000fe20000000000 */
[----:B------:R-:W-:Y:S01]  /*4830*/  VOTEU.ALL UP1, P4 ;  /* 0x0000000000ff7886 */ /* 0x000fe20002020000 */
[----:B------:R-:W-:Y:S01]  /*4840*/  UMOV UR11, 0x10000000 ;  /* 0x10000000000b7882 */ /* 0x000fe20000000000 */
[----:B------:R-:W-:Y:S01]  /*4850*/  UMOV UR19, UR35 ;  /* 0x0000002300137c82 */ /* 0x000fe20008000000 */
[----:B------:R-:W-:Y:S01]  /*4860*/  IMAD.U32 R9, RZ, RZ, UR8 ;  /* 0x00000008ff097e24 */ /* 0x000fe2000f8e00ff */
[----:B------:R-:W-:Y:S01]  /*4870*/  UMOV UR20, UR36 ;  /* 0x0000002400147c82 */ /* 0x000fe20008000000 */
[----:B------:R-:W-:Y:S01]  /*4880*/  IMAD.U32 R8, RZ, RZ, UR9 ;  /* 0x00000009ff087e24 */ /* 0x000fe2000f8e00ff */
[----:B------:R-:W-:Y:S02]  /*4890*/  UPRMT UR8, UR37, 0x654, UR17 ;  /* 0x0000065425087896 */ /* 0x000fe40008000011 */
[----:B------:R-:W-:Y:S02]  /*48a0*/  @!P4 R2UR UR15, R9 ;  /* 0x00000000090fc2ca */ /* 0x000fe400000e0000 */
[----:B------:R-:W-:Y:S02]  /*48b0*/  @!P4 R2UR UR14, R8 ;  /* 0x00000000080ec2ca */ /* 0x000fe400000e0000 */
[----:B------:R-:W3:Y:S11]  /*48c0*/  LDC.64 R8, c[0x0][0xb10] ;  /* 0x0002c400ff087b82 */ /* 0x000ef60000000a00 */
[----:B------:R1:W-:Y:S01]  /*48d0*/  @!UP1 UTMALDG.3D [UR16], [UR14], desc[UR10] ;  /* 0x00000a100e0095b4 */ /* 0x0003e20008011000 */
[----:B------:R5:W-:Y:S01]  /*48e0*/  @!P4 SYNCS.ARRIVE.TRANS64.RED.A0TR RZ, [UR7+0xa0], R0 ;  /* 0x0000a000ffffc9a7 */ /* 0x000be20008300407 */
[C---:B---3--:R-:W-:Y:S01]  /*48f0*/  @!P1 IMAD.HI.U32 R8, R11.reuse, R8, RZ ;  /* 0x000000080b089227 */ /* 0x048fe200078e00ff */
[----:B--2---:R-:W-:Y:S02]  /*4900*/  @!P1 ISETP.NE.AND P0, PT, R12, 0x1, PT ;  /* 0x000000010c00980c */ /* 0x004fe40003f05270 */
[----:B-1----:R-:W-:Y:S01]  /*4910*/  @!P1 ISETP.NE.AND P2, PT, R2, 0x1, PT ;  /* 0x000000010200980c */ /* 0x002fe20003f45270 */
[----:B------:R-:W-:Y:S01]  /*4920*/  SYNCS.ARRIVE.TRANS64.RED.A1T0 RZ, [UR8], RZ ;  /* 0x000000ffffff79a7 */ /* 0x000fe20008100408 */
[C---:B------:R-:W-:Y:S01]  /*4930*/  @!P1 IMAD.HI.U32 R13, R10.reuse, R13, RZ ;  /* 0x0000000d0a0d9227 */ /* 0x040fe200078e00ff */
[----:B------:R-:W-:Y:S04]  /*4940*/  @!P1 SHF.R.U32.HI R8, RZ, R9, R8 ;  /* 0x00000009ff089219 */ /* 0x000fe80000011608 */
[----:B------:R-:W-:Y:S01]  /*4950*/  @!P1 SEL R8, R11, R8, !P2 ;  /* 0x000000080b089207 */ /* 0x000fe20005000000 */
[----:B------:R-:W1:Y:S01]  /*4960*/  SYNCS.PHASECHK.TRANS64.TRYWAIT P5, [UR7+0xc8], R14 ;  /* 0x0000c80eff0075a7 */ /* 0x000e6200080a1107 */
[----:B-----5:R-:W2:Y:S02]  /*4970*/  @!P1 LDC R0, c[0x0][0xb20] ;  /* 0x0002c800ff009b82 */ /* 0x020ea40000000800 */
[----:B--2---:R-:W-:Y:S04]  /*4980*/  @!P1 SHF.R.U32.HI R0, RZ, R0, R13 ;  /* 0x00000000ff009219 */ /* 0x004fe8000001160d */
[----:B------:R-:W-:Y:S05]  /*4990*/  @!P1 SEL R9, R10, R0, !P0 ;  /* 0x000000000a099207 */ /* 0x000fea0004000000 */
[----:B------:R-:W-:Y:S02]  /*49a0*/  @!P1 IMAD.IADD R0, R9, 0x1, -R8 ;  /* 0x0000000109009824 */ /* 0x000fe400078e0a08 */
[----:B------:R-:W-:Y:S02]  /*49b0*/  @!P1 IMAD.IADD R8, R8, 0x1, -R9 ;  /* 0x0000000108089824 */ /* 0x000fe400078e0a09 */
[----:B------:R-:W-:Y:S02]  /*49c0*/  @!P1 IMAD R11, R0, R2, R11 ;  /* 0x00000002000b9224 */ /* 0x000fe400078e020b */
[----:B------:R-:W-:Y:S01]  /*49d0*/  @!P1 IMAD R10, R8, R12, R10 ;  /* 0x0000000c080a9224 */ /* 0x000fe200078e020a */
[----:B-1----:R-:W-:Y:S06]  /*49e0*/  @!P5 BRA `(.L_x_83) ;  /* 0x000000500054d947 */ /* 0x002fec0003800000 */
.L_x_183:
[----:B------:R-:W-:Y:S01]  /*49f0*/  @!P4 IADD3 R2, P0, PT, R30, 0x580, RZ ;  /* 0x000005801e02c810 */ /* 0x000fe20007f1e0ff */
[----:B------:R-:W-:Y:S01]  /*4a00*/  VOTEU.ALL UP1, P4 ;  /* 0x0000000000ff7886 */ /* 0x000fe20002020000 */
[----:B------:R-:W-:Y:S01]  /*4a10*/  UMOV UR18, 0x0 ;  /* 0x0000000000127882 */ /* 0x000fe20000000000 */
[----:B------:R-:W-:Y:S01]  /*4a20*/  UMOV UR19, 0x10000000 ;  /* 0x1000000000137882 */ /* 0x000fe20000000000 */
[----:B------:R-:W-:Y:S01]  /*4a30*/  @!P4 R2UR UR9, R2 ;  /* 0x000000000209c2ca */ /* 0x000fe200000e0000 */
[----:B-1----:R-:W-:Y:S01]  /*4a40*/  @!P4 IMAD.X R0, RZ, RZ, R31, P0 ;  /* 0x000000ffff00c224 */ /* 0x002fe200000e061f */
[----:B------:R-:W-:Y:S01]  /*4a50*/  @!UP1 UIADD3 UR10, UPT, UPT, UR34, 0xc0, URZ ;  /* 0x000000c0220a9890 */ /* 0x000fe2000fffe0ff */
[----:B------:R-:W-:Y:S01]  /*4a60*/  ISETP.NE.AND P0, PT, R28, 0x2, PT ;  /* 0x000000021c00780c */ /* 0x000fe20003f05270 */
[----:B------:R-:W-:Y:S01]  /*4a70*/  UMOV UR11, UR35 ;  /* 0x00000023000b7c82 */ /* 0x000fe20008000000 */
[----:B------:R-:W-:Y:S01]  /*4a80*/  UMOV UR12, UR36 ;  /* 0x00000024000c7c82 */ /* 0x000fe20008000000 */
[----:B------:R-:W-:Y:S01]  /*4a90*/  @!P4 R2UR UR8, R0 ;  /* 0x000000000008c2ca */ /* 0x000fe200000e0000 */
[----:B------:R-:W-:Y:S01]  /*4aa0*/  IMAD.IADD R14, R10, 0x1, R86 ;  /* 0x000000010a0e7824 */ /* 0x000fe200078e0256 */
[----:B------:R-:W-:Y:S01]  /*4ab0*/  @P3 R2UR UR36, R26 ;  /* 0x000000001a2432ca */ /* 0x000fe200000e0000 */
[----:B------:R-:W-:Y:S01]  /*4ac0*/  IMAD.IADD R15, R11, 0x1, R87 ;  /* 0x000000010b0f7824 */ /* 0x000fe200078e0257 */
[----:B------:R-:W-:Y:S02]  /*4ad0*/  SEL R0, RZ, 0x1, P0 ;  /* 0x00000001ff007807 */ /* 0x000fe40000000000 */
[----:B------:R-:W-:Y:S01]  /*4ae0*/  LOP3.LUT R29, R29, 0x1, RZ, 0x3c, !PT ;  /* 0x000000011d1d7812 */ /* 0x000fe200078e3cff */
[----:B------:R-:W-:Y:S01]  /*4af0*/  IMAD.U32 R8, RZ, RZ, UR9 ;  /* 0x00000009ff087e24 */ /* 0x000fe2000f8e00ff */
[----:B------:R-:W-:Y:S01]  /*4b00*/  @!UP1 UIADD3 UR9, UPT, UPT, UR7, 0xa8, URZ ;  /* 0x000000a807099890 */ /* 0x000fe2000fffe0ff */
[----:B------:R-:W-:Y:S02]  /*4b10*/  LOP3.LUT R27, R27, R0, RZ, 0x3c, !PT ;  /* 0x000000001b1b7212 */ /* 0x000fe400078e3cff */
[----:B------:R-:W-:Y:S02]  /*4b20*/  SEL R28, R28, RZ, P0 ;  /* 0x000000ff1c1c7207 */ /* 0x000fe40000000000 */
[----:B------:R-:W-:Y:S01]  /*4b30*/  IMAD.U32 R9, RZ, RZ, UR8 ;  /* 0x00000008ff097e24 */ /* 0x000fe2000f8e00ff */
[----:B------:R-:W-:Y:S01]  /*4b40*/  @!P4 R2UR UR14, R8 ;  /* 0x00000000080ec2ca */ /* 0x000fe200000e0000 */
[----:B------:R-:W-:Y:S01]  /*4b50*/  @!UP1 UIADD3 UR8, UPT, UPT, UR7, 0x6400, URZ ;  /* 0x0000640007089890 */ /* 0x000fe2000fffe0ff */
[----:B------:R-:W-:Y:S02]  /*4b60*/  VOTEU.ALL UP1, P4 ;  /* 0x0000000000ff7886 */ /* 0x000fe40002020000 */
[----:B------:R-:W-:Y:S11]  /*4b70*/  @!P4 R2UR UR15, R9 ;  /* 0x00000000090fc2ca */ /* 0x000ff600000e0000 */
[----:B------:R-:W-:Y:S02]  /*4b80*/  @!UPT UIADD3 URZ, UPT, UPT, URZ, URZ, URZ ;  /* 0x000000fffffff290 */ /* 0x000fe4000fffe0ff */
[----:B------:R2:W-:Y:S01]  /*4b90*/  @!UP1 UTMALDG.3D [UR8], [UR14], desc[UR18] ;  /* 0x000012080e0095b4 */ /* 0x0005e20008011000 */
[----:B------:R2:W-:Y:S01]  /*4ba0*/  @!P4 SYNCS.ARRIVE.TRANS64.RED.A0TR RZ, [UR7+0xa8], R25 ;  /* 0x0000a819ffffc9a7 */ /* 0x0005e20008300407 */
[----:B------:R-:W-:Y:S01]  /*4bb0*/  UPLOP3.LUT UP1, UPT, UPT, UPT, UPT, 0x80, 0x8 ;  /* 0x000000000008789c */ /* 0x000fe20003f2f070 */
[----:B------:R-:W-:Y:S01]  /*4bc0*/  SYNCS.ARRIVE.TRANS64.RED.A1T0 RZ, [UR13], RZ ;  /* 0x000000ffffff79a7 */ /* 0x000fe2000810040d */
[----:B------:R-:W-:Y:S09]  /*4bd0*/  @P3 BRA `(.L_x_84) ;  /* 0xfffffff000a03947 */ /* 0x000ff2000383ffff */
[----:B------:R-:W-:-:S04]  /*4be0*/  SHF.L.U32 R2, R29, 0x1f, RZ ;  /* 0x0000001f1d027819 */ /* 0x000fc800000006ff */
[----:B------:R-:W1:Y:S02]  /*4bf0*/  SYNCS.PHASECHK.TRANS64.TRYWAIT P0, [UR7+0xb0], R2 ;  /* 0x0000b002ff0075a7 */ /* 0x000e640008001107 */
[----:B-1----:R-:W-:Y:S05]  /*4c00*/  @!P0 BRA `(.L_x_85) ;  /* 0x0000004c00e48947 */ /* 0x002fea0003800000 */
.L_x_185:
[----:B------:R-:W3:Y:S02]  /*4c10*/  SYNCS.PHASECHK.TRANS64.TRYWAIT P0, [UR7+0xb8], R2 ;  /* 0x0000b802ff0075a7 */ /* 0x000ee40008001107 */
[----:B---3--:R-:W-:Y:S05]  /*4c20*/  @!P0 BRA `(.L_x_86) ;  /* 0x0000004c00f48947 */ /* 0x008fea0003800000 */
.L_x_187:
[----:B------:R-:W3:Y:S02]  /*4c30*/  SYNCS.PHASECHK.TRANS64.TRYWAIT P0, [UR7+0xc0], R2 ;  /* 0x0000c002ff0075a7 */ /* 0x000ee40008001107 */
[----:B---3--:R-:W-:Y:S05]  /*4c40*/  @!P0 BRA `(.L_x_87) ;  /* 0x0000005000048947 */ /* 0x008fea0003800000 */
.L_x_189:
[----:B-1----:R-:W-:-:S07]  /*4c50*/  MOV R0, UR7 ;  /* 0x0000000700007c02 */ /* 0x002fce0008000f00 */
.L_x_88:
[----:B-1----:R-:W-:-:S04]  /*4c60*/  SHF.L.U32 R2, R29, 0x1f, RZ ;  /* 0x0000001f1d027819 */ /* 0x002fc800000006ff */
[----:B------:R1:W3:Y:S03]  /*4c70*/  SYNCS.PHASECHK.TRANS64.TRYWAIT P0, [R0+URZ+0xc8], R2 ;  /* 0x0000c802000075a7 */ /* 0x0002e600080011ff */
[----:B---3--:R-:W-:Y:S05]  /*4c80*/  @!P0 NANOSLEEP.SYNCS 0x989680 ;  /* 0x009896800000895d */ /* 0x008fea0003900000 */
[----:B------:R-:W3:Y:S02]  /*4c90*/  @!P0 SYNCS.PHASECHK.TRANS64 P0, [R0+URZ+0xc8], R2 ;  /* 0x0000c802000085a7 */ /* 0x000ee400080010ff */
[----:B--23--:R-:W-:Y:S05]  /*4ca0*/  @P0 EXIT ;  /* 0x000000000000094d */ /* 0x00cfea0003800000 */
[----:B------:R-:W-:Y:S05]  /*4cb0*/  BRA `(.L_x_88) ;  /* 0xfffffffc00e87947 */ /* 0x000fea000383ffff */
.L_x_73:
[----:B------:R-:W-:-:S06]  /*4cc0*/  UISETP.GE.AND UP1, UPT, UR8, 0x4, UPT ;  /* 0x000000040800788c */ /* 0x000fcc000bf26270 */
[----:B------:R-:W-:-:S13]  /*4cd0*/  PLOP3.LUT P0, PT, PT, PT, UP1, 0x80, 0x8 ;  /* 0x000000000008781c */ /* 0x000fda0003f0f018 */
[----:B------:R-:W-:Y:S05]  /*4ce0*/  @!P0 EXIT ;  /* 0x000000000000894d */ /* 0x000fea0003800000 */
[----:B------:R-:W-:Y:S01]  /*4cf0*/  BAR.SYNC.DEFER_BLOCKING 0x6, 0xa0 ;  /* 0x0182800000007b1d */ /* 0x000fe20000010000 */
[C---:B------:R-:W-:Y:S01]  /*4d00*/  IMAD.SHL.U32 R4, R101.reuse, 0x40, RZ ;  /* 0x0000004065047824 */ /* 0x040fe200078e00ff */
[C---:B------:R-:W-:Y:S01]  /*4d10*/  R2P PR, R101.reuse, 0x6 ;  /* 0x0000000665007804 */ /* 0x040fe20000000000 */
[C---:B------:R-:W-:Y:S01]  /*4d20*/  IMAD.SHL.U32 R92, R101.reuse, 0x8, RZ ;  /* 0x00000008655c7824 */ /* 0x040fe200078e00ff */
[----:B------:R-:W-:Y:S01]  /*4d30*/  CS2R R96, SRZ ;  /* 0x0000000000607805 */ /* 0x000fe2000001ff00 */
[C---:B------:R-:W-:Y:S01]  /*4d40*/  IMAD.U32 R46, R101.reuse, 0x10000, RZ ;  /* 0x00010000652e7824 */ /* 0x040fe200078e00ff */
[----:B------:R-:W-:Y:S02]  /*4d50*/  UMOV UR48, 0x400 ;  /* 0x0000040000307882 */ /* 0x000fe40000000000 */
[----:B------:R-:W1:Y:S01]  /*4d60*/  LDC R91, c[0x0][0x370] ;  /* 0x0000dc00ff5b7b82 */ /* 0x000e620000000800 */
[----:B------:R-:W-:Y:S01]  /*4d70*/  ULEA UR48, UR37, UR48, 0x18 ;  /* 0x0000003025307291 */ /* 0x000fe2000f8ec0ff */
[C---:B------:R-:W-:Y:S01]  /*4d80*/  LOP3.LUT R3, R4.reuse, 0x1c0, RZ, 0xc0, !PT ;  /* 0x000001c004037812 */ /* 0x040fe200078ec0ff */
[----:B------:R-:W-:Y:S01]  /*4d90*/  IMAD.SHL.U32 R2, R101, 0x20, RZ ;  /* 0x0000002065027824 */ /* 0x000fe200078e00ff */
[----:B------:R-:W-:Y:S01]  /*4da0*/  LOP3.LUT R4, R4, 0x200, RZ, 0xc0, !PT ;  /* 0x0000020004047812 */ /* 0x000fe200078ec0ff */
[----:B------:R-:W-:Y:S01]  /*4db0*/  IMAD.MOV.U32 R99, RZ, RZ, 0x20 ;  /* 0x00000020ff637424 */ /* 0x000fe200078e00ff */
[----:B------:R-:W-:Y:S01]  /*4dc0*/  LOP3.LUT R92, R3, 0x38, R92, 0xf8, !PT ;  /* 0x00000038035c7812 */ /* 0x000fe200078ef85c */
[----:B------:R-:W-:Y:S01]  /*4dd0*/  UIADD3 UR4, UPT, UPT, UR48, 0x400, URZ ;  /* 0x0000040030047890 */ /* 0x000fe2000fffe0ff */
[----:B------:R-:W2:Y:S01]  /*4de0*/  LDC R42, c[0x0][0xb0c] ;  /* 0x0002c300ff2a7b82 */ /* 0x000ea20000000800 */
[----:B------:R-:W-:Y:S01]  /*4df0*/  SHF.R.U32.HI R3, RZ, 0x1, R101 ;  /* 0x00000001ff037819 */ /* 0x000fe20000011665 */
[----:B------:R-:W-:Y:S01]  /*4e00*/  IMAD.MOV.U32 R98, RZ, RZ, 0x1 ;  /* 0x00000001ff627424 */ /* 0x000fe200078e00ff */
[----:B------:R-:W-:Y:S01]  /*4e10*/  LOP3.LUT R46, R46, 0x600000, RZ, 0xc0, !PT ;  /* 0x006000002e2e7812 */ /* 0x000fe200078ec0ff */
[----:B------:R-:W-:Y:S01]  /*4e20*/  IMAD.MOV.U32 R45, RZ, RZ, RZ ;  /* 0x000000ffff2d7224 */ /* 0x000fe200078e00ff */
[----:B------:R-:W-:Y:S01]  /*4e30*/  LOP3.LUT R2, R4, 0xc00, R2, 0xf8, !PT ;  /* 0x00000c0004027812 */ /* 0x000fe200078ef802 */
[----:B------:R-:W-:Y:S01]  /*4e40*/  IMAD.MOV.U32 R104, RZ, RZ, RZ ;  /* 0x000000ffff687224 */ /* 0x000fe200078e00ff */
[----:B------:R-:W-:Y:S01]  /*4e50*/  LOP3.LUT R92, R92, 0x8, R3, 0x78, !PT ;  /* 0x000000085c5c7812 */ /* 0x000fe200078e7803 */
[----:B------:R-:W4:Y:S01]  /*4e60*/  LDC R89, c[0x0][0xb20] ;  /* 0x0002c800ff597b82 */ /* 0x000f220000000800 */
[----:B------:R-:W3:Y:S01]  /*4e70*/  LDS R0, [UR48+0x190] ;  /* 0x00019030ff007984 */ /* 0x000ee20008000800 */
[----:B------:R-:W-:Y:S01]  /*4e80*/  SEL R100, R99, 0xffffffe0, !P2 ;  /* 0xffffffe063647807 */ /* 0x000fe20005000000 */
[----:B------:R-:W-:Y:S01]  /*4e90*/  IMAD.U32 R94, RZ, RZ, UR4 ;  /* 0x00000004ff5e7e24 */ /* 0x000fe2000f8e00ff */
[----:B------:R-:W-:Y:S01]  /*4ea0*/  LOP3.LUT R92, R2, R92, RZ, 0xfc, !PT ;  /* 0x0000005c025c7212 */ /* 0x000fe200078efcff */
[----:B------:R-:W1:Y:S01]  /*4eb0*/  LDCU.64 UR52, c[0x0][0x348] ;  /* 0x00006900ff3477ac */ /* 0x000e620008000a00 */
[----:B------:R-:W-:-:S02]  /*4ec0*/  LOP3.LUT R101, R101, 0x60, RZ, 0xc0, !PT ;  /* 0x0000006065657812 */ /* 0x000fc400078ec0ff */
[----:B------:R-:W1:Y:S01]  /*4ed0*/  LDC R41, c[0x0][0xb30] ;  /* 0x0002cc00ff297b82 */ /* 0x000e620000000800 */
[----:B------:R-:W-:Y:S01]  /*4ee0*/  SEL R99, R99, 0xffffffe0, !P1 ;  /* 0xffffffe063637807 */ /* 0x000fe20004800000 */
[----:B------:R-:W1:Y:S01]  /*4ef0*/  LDCU.64 UR38, c[0x0][0x888] ;  /* 0x00011100ff2677ac */ /* 0x000e620008000a00 */
[----:B------:R-:W1:Y:S05]  /*4f00*/  LDCU.64 UR44, c[0x0][0x890] ;  /* 0x00011200ff2c77ac */ /* 0x000e6a0008000a00 */
[----:B------:R-:W1:Y:S01]  /*4f10*/  LDC.64 R84, c[0x0][0xb10] ;  /* 0x0002c400ff547b82 */ /* 0x000e620000000a00 */
[----:B------:R-:W-:Y:S01]  /*4f20*/  UMOV UR49, URZ ;  /* 0x000000ff00317c82 */ /* 0x000fe20008000000 */
[----:B------:R-:W-:-:S06]  /*4f30*/  UMOV UR51, URZ ;  /* 0x000000ff00337c82 */ /* 0x000fcc0008000000 */
[----:B------:R-:W1:Y:S08]  /*4f40*/  LDC.64 R38, c[0x0][0xb18] ;  /* 0x0002c600ff267b82 */ /* 0x000e700000000a00 */
[----:B------:R-:W1:Y:S08]  /*4f50*/  LDC.64 R36, c[0x0][0xb28] ;  /* 0x0002ca00ff247b82 */ /* 0x000e700000000a00 */
[----:B------:R-:W1:Y:S01]  /*4f60*/  LDC.64 R82, c[0x0][0x8b0] ;  /* 0x00022c00ff527b82 */ /* 0x000e620000000a00 */
[----:B---3--:R-:W-:-:S07]  /*4f70*/  IMAD.IADD R46, R0, 0x1, R46 ;  /* 0x00000001002e7824 */ /* 0x008fce00078e022e */
[----:B------:R-:W3:Y:S08]  /*4f80*/  LDC.64 R80, c[0x0][0x8a8] ;  /* 0x00022a00ff507b82 */ /* 0x000ef00000000a00 */
[----:B--2-4-:R-:W1:Y:S02]  /*4f90*/  LDC R90, c[0x0][0x374] ;  /* 0x0000dd00ff5a7b82 */ /* 0x014e640000000800 */
.L_x_132:
[----:B------:R-:W-:Y:S02]  /*4fa0*/  LEA R0, R104, UR48, 0x3 ;  /* 0x0000003068007c11 */ /* 0x000fe4000f8e18ff */
[----:B------:R-:W-:Y:S02]  /*4fb0*/  SHF.L.U32 R2, R96, 0x1f, RZ ;  /* 0x0000001f60027819 */ /* 0x000fe400000006ff */
[----:B-1----:R-:W-:Y:S02]  /*4fc0*/  LEA R16, R104, UR48, 0x4 ;  /* 0x0000003068107c11 */ /* 0x002fe4000f8e20ff */
[----:B------:R-:W2:Y:S02]  /*4fd0*/  SYNCS.PHASECHK.TRANS64.TRYWAIT P0, [R0+URZ+0xe0], R2 ;  /* 0x0000e002000075a7 */ /* 0x000ea400080011ff */
[----:B--2---:R-:W-:Y:S05]  /*4fe0*/  @!P0 BRA `(.L_x_89) ;  /* 0x0000004c00348947 */ /* 0x004fea0003800000 */
.L_x_190:
[----:B------:R-:W4:Y:S01]  /*4ff0*/  LDC.64 R10, c[0x0][0xb10] ;  /* 0x0002c400ff0a7b82 */ /* 0x000f220000000a00 */
[----:B------:R-:W3:Y:S01]  /*5000*/  LDS.128 R16, [R16+0x170] ;  /* 0x0001700010107984 */ /* 0x000ee20000000c00 */
[----:B-1----:R-:W-:Y:S01]  /*5010*/  ISETP.NE.AND P1, PT, R41, 0x1, PT ;  /* 0x000000012900780c */ /* 0x002fe20003f25270 */
[----:B--2---:R-:W-:Y:S01]  /*5020*/  VIADD R0, R0, 0xf0 ;  /* 0x000000f000007836 */ /* 0x004fe20000000000 */
[----:B------:R-:W-:Y:S04]  /*5030*/  ISETP.GE.AND P0, PT, R40, 0x1, PT ;  /* 0x000000012800780c */ /* 0x000fe80003f06270 */
[----:B------:R-:W1:Y:S01]  /*5040*/  LDC.64 R8, c[0x0][0xb18] ;  /* 0x0002c600ff087b82 */ /* 0x000e620000000a00 */
[----:B------:R-:W-:Y:S01]  /*5050*/  PRMT R0, RZ, 0x654, R0 ;  /* 0x00000654ff007816 */ /* 0x000fe20000000000 */
[----:B------:R-:W-:Y:S01]  /*5060*/  @!PT LDS RZ, [RZ] ;  /* 0x00000000fffff984 */ /* 0x000fe20000000800 */
[----:B------:R-:W-:Y:S01]  /*5070*/  @!PT LDS RZ, [RZ] ;  /* 0x00000000fffff984 */ /* 0x000fe20000000800 */
[----:B------:R-:W-:Y:S01]  /*5080*/  @!PT LDS RZ, [RZ] ;  /* 0x00000000fffff984 */ /* 0x000fe20000000800 */
[----:B------:R-:W-:Y:S01]  /*5090*/  @!PT LDS RZ, [RZ] ;  /* 0x00000000fffff984 */ /* 0x000fe20000000800 */
[----:B------:R2:W-:Y:S06]  /*50a0*/  MEMBAR.ALL.CTA ;  /* 0x0000000000007992 */ /* 0x0005ec0000008000 */
[----:B--2---:R-:W2:Y:S01]  /*50b0*/  FENCE.VIEW.ASYNC.S ;  /* 0x00000000000073c6 */ /* 0x004ea20000000000 */
[----:B------:R-:W1:Y:S08]  /*50c0*/  @!P1 LDC R12, c[0x0][0xb20] ;  /* 0x0002c800ff0c9b82 */ /* 0x000e700000000800 */
[----:B------:R-:W1:Y:S01]  /*50d0*/  @!P1 LDC R7, c[0x0][0xb0c] ;  /* 0x0002c300ff079b82 */ /* 0x000e620000000800 */
[----:B--2---:R2:W-:Y:S01]  /*50e0*/  SYNCS.ARRIVE.TRANS64.RED.A1T0 RZ, [R0+URZ], RZ ;  /* 0x000000ff00ff79a7 */ /* 0x0045e200081004ff */
[----:B---3--:R-:W-:Y:S04]  /*50f0*/  LOP3.LUT P4, RZ, R18, 0x1, RZ, 0xc0, !PT ;  /* 0x0000000112ff7812 */ /* 0x008fe8000788c0ff */
[----:B------:R-:W-:Y:S09]  /*5100*/  P2R R102, PR, RZ, 0x10 ;  /* 0x00000010ff667803 */ /* 0x000ff20000000000 */
[----:B------:R-:W-:Y:S02]  /*5110*/  @P4 MOV R44, R16 ;  /* 0x00000010002c4202 */ /* 0x000fe40000000f00 */
[----:B------:R-:W-:Y:S01]  /*5120*/  @P4 LOP3.LUT R43, R17, 0xffff, RZ, 0xc0, !PT ;  /* 0x0000ffff112b4812 */ /* 0x000fe200078ec0ff */
[----:B--2-4-:R-:W-:Y:S06]  /*5130*/  @!P0 BRA `(.L_x_90) ;  /* 0x0000000000a48947 */ /* 0x014fec0003800000 */
[----:B------:R-:W-:Y:S01]  /*5140*/  IMAD.HI.U32 R0, R90, R39, RZ ;  /* 0x000000275a007227 */ /* 0x000fe200078e00ff */
[----:B------:R-:W-:Y:S02]  /*5150*/  ISETP.NE.AND P0, PT, R38, 0x1, PT ;  /* 0x000000012600780c */ /* 0x000fe40003f05270 */
[----:B------:R-:W-:Y:S01]  /*5160*/  ISETP.NE.AND P2, PT, R40, 0x1, PT ;  /* 0x000000012800780c */ /* 0x000fe20003f45270 */
[----:B------:R-:W-:Y:S01]  /*5170*/  IMAD.HI.U32 R4, R91, R84, RZ ;  /* 0x000000545b047227 */ /* 0x000fe200078e00ff */
[----:B------:R-:W-:Y:S02]  /*5180*/  SHF.R.U32.HI R0, RZ, R89, R0 ;  /* 0x00000059ff007219 */ /* 0x000fe40000011600 */
[----:B------:R-:W-:Y:S01]  /*5190*/  ISETP.NE.AND P3, PT, R42, 0x1, PT ;  /* 0x000000012a00780c */ /* 0x000fe20003f65270 */
[----:B------:R-:W-:Y:S01]  /*51a0*/  IMAD.HI.U32 R6, R43, R39, RZ ;  /* 0x000000272b067227 */ /* 0x000fe200078e00ff */
[-C--:B------:R-:W-:Y:S02]  /*51b0*/  SHF.R.U32.HI R4, RZ, R85.reuse, R4 ;  /* 0x00000055ff047219 */ /* 0x080fe40000011604 */
[----:B------:R-:W-:Y:S01]  /*51c0*/  SEL R0, R90, R0, !P0 ;  /* 0x000000005a007207 */ /* 0x000fe20004000000 */
[----:B------:R-:W-:Y:S01]  /*51d0*/  IMAD.HI.U32 R5, R44, R84, RZ ;  /* 0x000000542c057227 */ /* 0x000fe200078e00ff */
[----:B------:R-:W-:Y:S03]  /*51e0*/  SEL R4, R91, R4, !P3 ;  /* 0x000000045b047207 */ /* 0x000fe60005800000 */
[-C--:B------:R-:W-:Y:S01]  /*51f0*/  IMAD.HI.U32 R3, R0, R36.reuse, RZ ;  /* 0x0000002400037227 */ /* 0x080fe200078e00ff */
[----:B------:R-:W-:Y:S03]  /*5200*/  SHF.R.U32.HI R5, RZ, R85, R5 ;  /* 0x00000055ff057219 */ /* 0x000fe60000011605 */
[----:B------:R-:W-:Y:S01]  /*5210*/  IMAD.HI.U32 R2, R4, R36, RZ ;  /* 0x0000002404027227 */ /* 0x000fe200078e00ff */
[----:B------:R-:W-:Y:S02]  /*5220*/  @P2 SHF.R.U32.HI R0, RZ, R37, R3 ;  /* 0x00000025ff002219 */ /* 0x000fe40000011603 */
[----:B------:R-:W-:Y:S02]  /*5230*/  SHF.R.U32.HI R3, RZ, R89, R6 ;  /* 0x00000059ff037219 */ /* 0x000fe40000011606 */
[----:B------:R-:W-:Y:S01]  /*5240*/  @P2 SHF.R.U32.HI R4, RZ, R37, R2 ;  /* 0x00000025ff042219 */ /* 0x000fe20000011602 */
[----:B------:R-:W-:Y:S01]  /*5250*/  IMAD R0, R40, R0, RZ ;  /* 0x0000000028007224 */ /* 0x000fe200078e02ff */
[----:B------:R-:W-:Y:S02]  /*5260*/  SEL R3, R43, R3, !P0 ;  /* 0x000000032b037207 */ /* 0x000fe40004000000 */
[----:B------:R-:W-:Y:S01]  /*5270*/  SEL R2, R44, R5, !P3 ;  /* 0x000000052c027207 */ /* 0x000fe20005800000 */
[----:B------:R-:W-:Y:S01]  /*5280*/  IMAD R5, R40, R4, RZ ;  /* 0x0000000428057224 */ /* 0x000fe200078e02ff */
[C---:B------:R-:W-:Y:S01]  /*5290*/  ISETP.GE.AND P0, PT, R3.reuse, R0, PT ;  /* 0x000000000300720c */ /* 0x040fe20003f06270 */
[C---:B------:R-:W-:Y:S03]  /*52a0*/  IMAD.HI.U32 R0, R3.reuse, R36, RZ ;  /* 0x0000002403007227 */ /* 0x040fe600078e00ff */
[C---:B------:R-:W-:Y:S02]  /*52b0*/  ISETP.GE.OR P0, PT, R2.reuse, R5, P0 ;  /* 0x000000050200720c */ /* 0x040fe40000706670 */
[----:B------:R-:W-:Y:S04]  /*52c0*/  SHF.R.U32.HI R0, RZ, R37, R0 ;  /* 0x00000025ff007219 */ /* 0x000fe80000011600 */
[C---:B------:R-:W-:Y:S05]  /*52d0*/  SEL R6, R3.reuse, R0, !P2 ;  /* 0x0000000003067207 */ /* 0x040fea0005000000 */
        /* <DEDUP_REMOVED lines=14> */
[----:B------:R-:W-:Y:S07]  /*53c0*/  IMAD R43, R3, R38, R43 ;  /* 0x00000026032b7224 */ /* 0x000fee00078e022b */
.L_x_90:
[----:B-1----:R-:W-:Y:S01]  /*53d0*/  @!P1 ISETP.NE.AND P0, PT, R8, 0x1, PT ;  /* 0x000000010800980c */ /* 0x002fe20003f05270 */
[----:B------:R-:W-:Y:S01]  /*53e0*/  @!P1 IMAD.HI.U32 R2, R43, R9, RZ ;  /* 0x000000092b029227 */ /* 0x000fe200078e00ff */
[----:B------:R-:W-:Y:S01]  /*53f0*/  R2UR UR42, R15 ;  /* 0x000000000f2a72ca */ /* 0x000fe200000e0000 */
[----:B------:R-:W-:Y:S01]  /*5400*/  BSSY.RECONVERGENT B6, `(.L_x_91) ;  /* 0x0000031000067945 */ /* 0x000fe20003800200 */
[----:B------:R-:W-:Y:S01]  /*5410*/  R2UR UR41, R14 ;  /* 0x000000000e2972ca */ /* 0x000fe200000e0000 */
[----:B------:R-:W-:Y:S01]  /*5420*/  @!P1 IMAD.HI.U32 R0, R44, R10, RZ ;  /* 0x0000000a2c009227 */ /* 0x000fe200078e00ff */
[----:B------:R-:W-:Y:S02]  /*5430*/  @!P1 SHF.R.U32.HI R2, RZ, R12, R2 ;  /* 0x0000000cff029219 */ /* 0x000fe40000011602 */
[----:B------:R-:W-:Y:S01]  /*5440*/  @!P1 ISETP.NE.AND P2, PT, R7, 0x1, PT ;  /* 0x000000010700980c */ /* 0x000fe20003f45270 */
[----:B------:R-:W-:Y:S01]  /*5450*/  VIADD R104, R104, 0x1 ;  /* 0x0000000168687836 */ /* 0x000fe20000000000 */
[----:B------:R-:W-:Y:S02]  /*5460*/  @!P1 SEL R2, R43, R2, !P0 ;  /* 0x000000022b029207 */ /* 0x000fe40004000000 */
[----:B------:R-:W-:Y:S02]  /*5470*/  @!P1 SHF.R.U32.HI R0, RZ, R11, R0 ;  /* 0x0000000bff009219 */ /* 0x000fe40000011600 */
[----:B------:R-:W-:Y:S01]  /*5480*/  LOP3.LUT P0, RZ, R94, 0x3f0, RZ, 0xc0, !PT ;  /* 0x000003f05eff7812 */ /* 0x000fe2000780c0ff */
[----:B------:R-:W-:Y:S01]  /*5490*/  USHF.L.U32 UR42, UR42, 0x6, URZ ;  /* 0x000000062a2a7899 */ /* 0x000fe200080006ff */
[----:B------:R-:W-:Y:S01]  /*54a0*/  @!P1 SEL R3, R44, R0, !P2 ;  /* 0x000000002c039207 */ /* 0x000fe20005000000 */
[----:B------:R-:W-:Y:S01]  /*54b0*/  USHF.L.U32 UR41, UR41, 0x8, URZ ;  /* 0x0000000829297899 */ /* 0x000fe200080006ff */
[----:B------:R-:W-:Y:S03]  /*54c0*/  @P4 SHF.R.U32.HI R95, RZ, 0x10, R17 ;  /* 0x00000010ff5f4819 */ /* 0x000fe60000011611 */
[----:B------:R-:W-:Y:S02]  /*54d0*/  @!P1 IMAD.IADD R0, R2, 0x1, -R3 ;  /* 0x0000000102009824 */ /* 0x000fe400078e0a03 */
[----:B------:R-:W-:Y:S02]  /*54e0*/  @!P1 IMAD.IADD R2, R3, 0x1, -R2 ;  /* 0x0000000103029824 */ /* 0x000fe400078e0a02 */
[----:B------:R-:W-:Y:S02]  /*54f0*/  @!P1 IMAD R44, R0, R7, R44 ;  /* 0x00000007002c9224 */ /* 0x000fe400078e022c */
[----:B------:R-:W-:Y:S01]  /*5500*/  @!P1 IMAD R43, R2, R8, R43 ;  /* 0x00000008022b9224 */ /* 0x000fe200078e022b */
[----:B------:R-:W-:Y:S06]  /*5510*/  @!P0 BRA `(.L_x_92) ;  /* 0x00000000007c8947 */ /* 0x000fec0003800000 */
[----:B------:R-:W1:Y:S01]  /*5520*/  LDCU.64 UR8, c[0x4][0x80] ;  /* 0x01001000ff0877ac */ /* 0x000e620008000a00 */
[----:B------:R-:W-:Y:S01]  /*5530*/  MOV R2, 0x0 ;  /* 0x0000000000027802 */ /* 0x000fe20000000f00 */
[----:B------:R-:W-:Y:S02]  /*5540*/  HFMA2 R12, -RZ, RZ, 0, 5.9604644775390625e-08 ;  /* 0x00000001ff0c7431 */ /* 0x000fe400000001ff */
[----:B------:R-:W-:Y:S01]  /*5550*/  IMAD.MOV.U32 R8, RZ, RZ, 0x70 ;  /* 0x00000070ff087424 */ /* 0x000fe200078e00ff */
[----:B------:R2:W3:Y:S01]  /*5560*/  LDC.64 R14, c[0x4][R2] ;  /* 0x01000000020e7b82 */ /* 0x0004e20000000a00 */
[----:B------:R-:W4:Y:S01]  /*5570*/  LDCU.64 UR6, c[0x4][0x88] ;  /* 0x01001100ff0677ac */ /* 0x000f220008000a00 */
[----:B------:R-:W-:Y:S01]  /*5580*/  IMAD.MOV.U32 R13, RZ, RZ, RZ ;  /* 0x000000ffff0d7224 */ /* 0x000fe200078e00ff */
[----:B------:R-:W2:Y:S01]  /*5590*/  LDCU.64 UR4, c[0x4][0x8] ;  /* 0x01000100ff0477ac */ /* 0x000ea20008000a00 */
[----:B-1----:R-:W-:Y:S01]  /*55a0*/  MOV R5, UR9 ;  /* 0x0000000900057c02 */ /* 0x002fe20008000f00 */
[----:B------:R-:W-:Y:S01]  /*55b0*/  IMAD.U32 R4, RZ, RZ, UR8 ;  /* 0x00000008ff047e24 */ /* 0x000fe2000f8e00ff */
[----:B----4-:R-:W-:Y:S01]  /*55c0*/  MOV R7, UR7 ;  /* 0x0000000700077c02 */ /* 0x010fe20008000f00 */
[----:B------:R-:W-:Y:S01]  /*55d0*/  IMAD.U32 R6, RZ, RZ, UR6 ;  /* 0x00000006ff067e24 */ /* 0x000fe2000f8e00ff */
[----:B--2---:R-:W-:Y:S01]  /*55e0*/  MOV R11, UR5 ;  /* 0x00000005000b7c02 */ /* 0x004fe20008000f00 */
[----:B------:R-:W-:Y:S02]  /*55f0*/  IMAD.U32 R10, RZ, RZ, UR4 ;  /* 0x00000004ff0a7e24 */ /* 0x000fe4000f8e00ff */
[----:B------:R-:W-:Y:S07]  /*5600*/  LEPC R20, `(.L_x_93) ;  /* 0x000000001014794e */ /* 0x000fee0000000000 */
[----:B---3-5:R-:W-:Y:S05]  /*5610*/  CALL.ABS.NOINC R14 ;  /* 0x000000000e007343 */ /* 0x028fea0003c00000 */
.L_x_93:
[----:B------:R-:W1:Y:S01]  /*5620*/  LDCU.64 UR8, c[0x4][0x80] ;  /* 0x01001000ff0877ac */ /* 0x000e620008000a00 */
[----:B------:R-:W2:Y:S01]  /*5630*/  LDC.64 R2, c[0x4][R2] ;  /* 0x0100000002027b82 */ /* 0x000ea20000000a00 */
[----:B------:R-:W-:Y:S02]  /*5640*/  HFMA2 R12, -RZ, RZ, 0, 5.9604644775390625e-08 ;  /* 0x00000001ff0c7431 */ /* 0x000fe400000001ff */
[----:B------:R-:W-:Y:S02]  /*5650*/  IMAD.MOV.U32 R8, RZ, RZ, 0x70 ;  /* 0x00000070ff087424 */ /* 0x000fe400078e00ff */
[----:B------:R-:W-:Y:S01]  /*5660*/  IMAD.MOV.U32 R13, RZ, RZ, RZ ;  /* 0x000000ffff0d7224 */ /* 0x000fe200078e00ff */
[----:B------:R-:W3:Y:S01]  /*5670*/  LDCU.64 UR6, c[0x4][0x88] ;  /* 0x01001100ff0677ac */ /* 0x000ee20008000a00 */
[----:B------:R-:W4:Y:S01]  /*5680*/  LDCU.64 UR4, c[0x4][0x8] ;  /* 0x01000100ff0477ac */ /* 0x000f220008000a00 */
[----:B-1----:R-:W-:Y:S02]  /*5690*/  MOV R4, UR8 ;  /* 0x0000000800047c02 */ /* 0x002fe40008000f00 */
[----:B------:R-:W-:Y:S02]  /*56a0*/  MOV R5, UR9 ;  /* 0x0000000900057c02 */ /* 0x000fe40008000f00 */
[----:B---3--:R-:W-:Y:S01]  /*56b0*/  MOV R7, UR7 ;  /* 0x0000000700077c02 */ /* 0x008fe20008000f00 */
[----:B------:R-:W-:Y:S01]  /*56c0*/  IMAD.U32 R6, RZ, RZ, UR6 ;  /* 0x00000006ff067e24 */ /* 0x000fe2000f8e00ff */
[----:B----4-:R-:W-:Y:S01]  /*56d0*/  MOV R11, UR5 ;  /* 0x00000005000b7c02 */ /* 0x010fe20008000f00 */
[----:B------:R-:W-:Y:S02]  /*56e0*/  IMAD.U32 R10, RZ, RZ, UR4 ;  /* 0x00000004ff0a7e24 */ /* 0x000fe4000f8e00ff */
[----:B------:R-:W-:Y:S07]  /*56f0*/  LEPC R20, `(.L_x_92) ;  /* 0x000000001014794e */ /* 0x000fee0000000000 */
[----:B--2---:R-:W-:Y:S05]  /*5700*/  CALL.ABS.NOINC R2 ;  /* 0x0000000002007343 */ /* 0x004fea0003c00000 */
.L_x_92:
[----:B------:R-:W-:Y:S05]  /*5710*/  BSYNC.RECONVERGENT B6 ;  /* 0x0000000000067941 */ /* 0x000fea0003800200 */
.L_x_91:
[----:B------:R-:W-:Y:S01]  /*5720*/  ISETP.NE.U32.AND P4, PT, R82, RZ, PT ;  /* 0x000000ff5200720c */ /* 0x000fe20003f85070 */
[----:B------:R-:W-:Y:S01]  /*5730*/  UISETP.NE.AND UP2, UPT, UR50, URZ, UPT ;  /* 0x000000ff3200728c */ /* 0x000fe2000bf45270 */
[----:B------:R-:W-:Y:S01]  /*5740*/  ISETP.NE.U32.AND P2, PT, RZ, UR38, PT ;  /* 0x00000026ff007c0c */ /* 0x000fe2000bf45070 */
[----:B------:R-:W-:Y:S01]  /*5750*/  UISETP.NE.U32.AND UP1, UPT, UR44, URZ, UPT ;  /* 0x000000ff2c00728c */ /* 0x000fe2000bf25070 */
[----:B------:R-:W-:Y:S01]  /*5760*/  ISETP.NE.AND.EX P4, PT, R83, RZ, PT, P4 ;  /* 0x000000ff5300720c */ /* 0x000fe20003f85340 */
[----:B------:R-:W-:Y:S01]  /*5770*/  UPLOP3.LUT UP0, UPT, UPT, UPT, UPT, 0x40, 0x4 ;  /* 0x000000000004789c */ /* 0x000fe20003f0e870 */
[----:B------:R-:W-:Y:S01]  /*5780*/  ISETP.NE.AND.EX P2, PT, RZ, UR39, PT, P2 ;  /* 0x00000027ff007c0c */ /* 0x000fe2000bf45320 */
[----:B------:R-:W-:Y:S01]  /*5790*/  UISETP.NE.AND.EX UP1, UPT, UR45, URZ, UPT, UP1 ;  /* 0x000000ff2d00728c */ /* 0x000fe2000bf25310 */
[----:B------:R-:W-:Y:S04]  /*57a0*/  PLOP3.LUT P1, PT, PT, PT, UP2, 0x80, 0x8 ;  /* 0x000000000008781c */ /* 0x000fe80003f2f028 */
[----:B------:R-:W-:Y:S06]  /*57b0*/  @UP2 UPLOP3.LUT UP0, UPT, UPT, UPT, UP1, 0x80, 0x8 ;  /* 0x000000000008289c */ /* 0x000fec0003f0f010 */
[----:B------:R-:W-:Y:S01]  /*57c0*/  PLOP3.LUT P0, PT, PT, PT, UP0, 0x80, 0x8 ;  /* 0x000000000008781c */ /* 0x000fe20003f0f008 */
[----:B------:R-:W-:Y:S01]  /*57d0*/  @!UPT UIADD3 URZ, UPT, UPT, URZ, URZ, URZ ;  /* 0x000000fffffff290 */ /* 0x000fe2000fffe0ff */
[----:B------:R-:W-:Y:S11]  /*57e0*/  BRA.U !UP1, `(.L_x_94) ;  /* 0x0000000109387547 */ /* 0x000ff6000b800000 */
[----:B------:R-:W-:Y:S01]  /*57f0*/  UISETP.NE.U32.AND UP0, UPT, UR38, URZ, UPT ;  /* 0x000000ff2600728c */ /* 0x000fe2000bf05070 */
[----:B------:R-:W-:Y:S02]  /*5800*/  HFMA2 R0, -RZ, RZ, 0, 5.9604644775390625e-08 ;  /* 0x00000001ff007431 */ /* 0x000fe400000001ff */
[----:B------:R-:W-:Y:S01]  /*5810*/  IMAD.MOV.U32 R88, RZ, RZ, 0x1 ;  /* 0x00000001ff587424 */ /* 0x000fe200078e00ff */
[----:B------:R-:W-:Y:S06]  /*5820*/  UISETP.NE.AND.EX UP0, UPT, UR39, URZ, UPT, UP0 ;  /* 0x000000ff2700728c */ /* 0x000fec000bf05300 */
[----:B------:R-:W-:Y:S05]  /*5830*/  PLOP3.LUT P3, PT, PT, PT, UP0, 0x80, 0x8 ;  /* 0x000000000008781c */ /* 0x000fea0003f6f008 */
[----:B------:R-:W1:Y:S01]  /*5840*/  @UP0 LDCU.64 UR6, c[0x0][0x888] ;  /* 0x00011100ff0607ac */ /* 0x000e620008000a00 */
[----:B------:R-:W-:Y:S07]  /*5850*/  @UP0 UIMAD UR4, UR36, UR44, URZ ;  /* 0x0000002c240402a4 */ /* 0x000fee000f8e02ff */
[----:B------:R-:W-:Y:S01]  /*5860*/  @!P3 PRMT R88, R0, 0x7610, R88 ;  /* 0x000076100058b816 */ /* 0x000fe20000000058 */
[----:B-1----:R-:W-:Y:S03]  /*5870*/  @UP0 UIMAD.WIDE UR6, UR4, 0x4, UR6 ;  /* 0x00000004040608a5 */ /* 0x002fe6000f8e0206 */
[----:B------:R-:W1:Y:S03]  /*5880*/  @!UP0 LDCU UR4, c[0x0][0x880] ;  /* 0x00011000ff0487ac */ /* 0x000e660008000800 */
[----:B------:R-:W-:Y:S01]  /*5890*/  IMAD.U32 R2, RZ, RZ, UR6 ;  /* 0x00000006ff027e24 */ /* 0x000fe2000f8e00ff */
[----:B------:R-:W-:Y:S05]  /*58a0*/  MOV R3, UR7 ;  /* 0x0000000700037c02 */ /* 0x000fea0008000f00 */
[----:B-----5:R2:W5:Y:S02]  /*58b0*/  @P3 LDG.E R49, desc[UR46][R2.64] ;  /* 0x0000002e02313981 */ /* 0x020564000c1e1900 */
[----:B-12---:R-:W-:Y:S02]  /*58c0*/  @!P3 IMAD.U32 R49, RZ, RZ, UR4 ;  /* 0x00000004ff31be24 */ /* 0x006fe4000f8e00ff */
.L_x_94:
[----:B------:R-:W-:Y:S05]  /*58d0*/  @!P4 BRA `(.L_x_95) ;  /* 0x000000000020c947 */ /* 0x000fea0003800000 */
[----:B------:R-:W-:Y:S04]  /*58e0*/  ISETP.NE.U32.AND P3, PT, R80, RZ, PT ;  /* 0x000000ff5000720c */ /* 0x000fe80003f65070 */
[----:B------:R-:W-:Y:S11]  /*58f0*/  ISETP.NE.AND.EX P3, PT, R81, RZ, PT, P3 ;  /* 0x000000ff5100720c */ /* 0x000ff60003f65330 */
[----:B------:R-:W-:Y:S02]  /*5900*/  @!UPT UIADD3 URZ, UPT, UPT, URZ, URZ, URZ ;  /* 0x000000fffffff290 */ /* 0x000fe4000fffe0ff */
[----:B------:R-:W1:Y:S01]  /*5910*/  @P3 LDC.64 R2, c[0x0][0x8a8] ;  /* 0x00022a00ff023b82 */ /* 0x000e620000000a00 */
[----:B------:R-:W-:Y:S04]  /*5920*/  @P3 IMAD R0, R82, UR36, RZ ;  /* 0x0000002452003c24 */ /* 0x000fe8000f8e02ff */
[----:B-1----:R-:W-:Y:S05]  /*5930*/  @P3 IMAD.WIDE R2, R0, 0x4, R2 ;  /* 0x0000000400023825 */ /* 0x002fea00078e0202 */
[----:B-----5:R1:W5:Y:S02]  /*5940*/  @P3 LDG.E R47, desc[UR46][R2.64] ;  /* 0x0000002e022f3981 */ /* 0x020364000c1e1900 */
[----:B-1----:R-:W2:Y:S02]  /*5950*/  @!P3 LDC R47, c[0x0][0x8a0] ;  /* 0x00022800ff2fbb82 */ /* 0x002ea40000000800 */
.L_x_95:
[----:B-----5:R-:W-:Y:S01]  /*5960*/  FSETP.NEU.AND P3, PT, R49, RZ, PT ;  /* 0x000000ff3100720b */ /* 0x020fe20003f6d000 */
[----:B------:R-:W-:Y:S01]  /*5970*/  IMAD.SHL.U32 R66, R92, 0x2, RZ ;  /* 0x000000025c427824 */ /* 0x000fe200078e00ff */
[----:B------:R-:W-:Y:S01]  /*5980*/  SEL R4, RZ, 0xffffffff, P2 ;  /* 0xffffffffff047807 */ /* 0x000fe20001000000 */
[----:B------:R-:W-:Y:S01]  /*5990*/  BSSY B1, `(.L_x_96) ;  /* 0x0000043000017945 */ /* 0x000fe20003800000 */
[----:B------:R-:W-:Y:S01]  /*59a0*/  @P1 LOP3.LUT P2, RZ, R88, 0xff, RZ, 0xc0, !PT ;  /* 0x000000ff58ff1812 */ /* 0x000fe2000784c0ff */
[----:B------:R-:W-:Y:S01]  /*59b0*/  VIADD R107, R66, UR48 ;  /* 0x00000030426b7c36 */ /* 0x000fe20008000000 */
[----:B------:R-:W-:Y:S01]  /*59c0*/  @P1 SEL R0, RZ, 0xffffffff, P3 ;  /* 0xffffffffff001807 */ /* 0x000fe20001800000 */
[----:B------:R-:W-:Y:S01]  /*59d0*/  IMAD.MOV.U32 R67, RZ, RZ, 0x1 ;  /* 0x00000001ff437424 */ /* 0x000fe200078e00ff */
[----:B------:R-:W-:Y:S01]  /*59e0*/  LOP3.LUT R98, R98, 0x1, RZ, 0x3c, !PT ;  /* 0x0000000162627812 */ /* 0x000fe200078e3cff */
[----:B------:R-:W-:Y:S01]  /*59f0*/  IMAD.MOV.U32 R65, RZ, RZ, RZ ;  /* 0x000000ffff417224 */ /* 0x000fe200078e00ff */
[----:B------:R-:W-:Y:S02]  /*5a00*/  @P0 SEL R0, R4, R0, !P2 ;  /* 0x0000000004000207 */ /* 0x000fe40005000000 */
[----:B------:R-:W-:Y:S02]  /*5a10*/  CS2R R78, SRZ ;  /* 0x00000000004e7805 */ /* 0x000fe4000001ff00 */
[----:B------:R-:W-:Y:S02]  /*5a20*/  LEA R64, R45, UR48, 0x3 ;  /* 0x000000302d407c11 */ /* 0x000fe4000f8e18ff */
[----:B------:R-:W-:Y:S02]  /*5a30*/  CS2R R76, SRZ ;  /* 0x00000000004c7805 */ /* 0x000fe4000001ff00 */
[----:B------:R-:W-:Y:S02]  /*5a40*/  @P1 LOP3.LUT R0, R0, 0x1, RZ, 0xc0, !PT ;  /* 0x0000000100001812 */ /* 0x000fe400078ec0ff */
[----:B------:R-:W-:Y:S02]  /*5a50*/  CS2R R70, SRZ ;  /* 0x0000000000467805 */ /* 0x000fe4000001ff00 */
[----:B------:R-:W-:Y:S02]  /*5a60*/  SHF.L.U32 R2, R97, 0x1f, RZ ;  /* 0x0000001f61027819 */ /* 0x000fe400000006ff */
[----:B------:R-:W-:Y:S02]  /*5a70*/  CS2R R68, SRZ ;  /* 0x0000000000447805 */ /* 0x000fe4000001ff00 */
[----:B------:R-:W-:Y:S02]  /*5a80*/  ISETP.NE.U32.OR P6, PT, R0, 0x1, !P1 ;  /* 0x000000010000780c */ /* 0x000fe40004fc5470 */
[----:B------:R-:W-:Y:S02]  /*5a90*/  CS2R R62, SRZ ;  /* 0x00000000003e7805 */ /* 0x000fe4000001ff00 */
[----:B------:R-:W-:Y:S02]  /*5aa0*/  PLOP3.LUT P2, PT, PT, PT, UP1, 0x80, 0x8 ;  /* 0x000000000008781c */ /* 0x000fe40003f4f018 */
[----:B------:R-:W-:Y:S02]  /*5ab0*/  CS2R R60, SRZ ;  /* 0x00000000003c7805 */ /* 0x000fe4000001ff00 */
[----:B------:R-:W-:Y:S02]  /*5ac0*/  LEA.HI R48, R45, R45, RZ, 0x1 ;  /* 0x0000002d2d307211 */ /* 0x000fe400078f08ff */
[----:B------:R-:W-:Y:S02]  /*5ad0*/  CS2R R58, SRZ ;  /* 0x00000000003a7805 */ /* 0x000fe4000001ff00 */
[----:B------:R-:W-:Y:S02]  /*5ae0*/  LOP3.LUT P4, R103, R88, 0xff, RZ, 0xc0, !PT ;  /* 0x000000ff58677812 */ /* 0x000fe4000788c0ff */
[----:B------:R-:W-:Y:S02]  /*5af0*/  CS2R R56, SRZ ;  /* 0x0000000000387805 */ /* 0x000fe4000001ff00 */
[----:B------:R-:W-:Y:S01]  /*5b00*/  SEL R3, RZ, 0xffffffff, P3 ;  /* 0xffffffffff037807 */ /* 0x000fe20001800000 */
[----:B------:R-:W-:Y:S01]  /*5b10*/  VIADD R108, R107, 0x400 ;  /* 0x000004006b6c7836 */ /* 0x000fe20000000000 */
[----:B------:R-:W-:Y:S01]  /*5b20*/  P2R R105, PR, RZ, 0x40 ;  /* 0x00000040ff697803 */ /* 0x000fe20000000000 */
[----:B------:R-:W-:Y:S01]  /*5b30*/  IMAD.IADD R106, R99, 0x1, R107 ;  /* 0x00000001636a7824 */ /* 0x000fe200078e026b */
[----:B------:R-:W-:Y:S02]  /*5b40*/  @P6 SHF.L.U32 R0, R98, 0x1f, RZ ;  /* 0x0000001f62006819 */ /* 0x000fe400000006ff */
[----:B------:R-:W-:Y:S02]  /*5b50*/  @P2 SEL R3, R4, R3, !P4 ;  /* 0x0000000304032207 */ /* 0x000fe40006000000 */
[----:B------:R1:W3:Y:S02]  /*5b60*/  @P6 SYNCS.PHASECHK.TRANS64.TRYWAIT P1, [UR48+0x90], R0 ;  /* 0x00009000ff0065a7 */ /* 0x0002e40008021130 */
[----:B------:R-:W-:Y:S04]  /*5b70*/  LOP3.LUT R3, R3, 0x1, RZ, 0xc0, !PT ;  /* 0x0000000103037812 */ /* 0x000fe800078ec0ff */
[----:B------:R-:W-:Y:S04]  /*5b80*/  ISETP.NE.U32.AND P5, PT, R3, 0x1, PT ;  /* 0x000000010300780c */ /* 0x000fe80003fa5070 */
[----:B------:R-:W-:Y:S01]  /*5b90*/  P2R R72, PR, RZ, 0x20 ;  /* 0x00000020ff487803 */ /* 0x000fe20000000000 */
[----:B------:R4:W2:Y:S01]  /*5ba0*/  SYNCS.PHASECHK.TRANS64.TRYWAIT P0, [R64+URZ+0x100], R2 ;  /* 0x00010002400075a7 */ /* 0x0008a200080011ff */
[C---:B-1----:R-:W-:Y:S01]  /*5bb0*/  IMAD.SHL.U32 R0, R48.reuse, 0x80, RZ ;  /* 0x0000008030007824 */ /* 0x042fe200078e00ff */
[----:B------:R-:W-:Y:S04]  /*5bc0*/  LOP3.LUT R48, R48, 0xffe, RZ, 0xc0, !PT ;  /* 0x00000ffe30307812 */ /* 0x000fe800078ec0ff */
[----:B------:R-:W-:Y:S01]  /*5bd0*/  LOP3.LUT R0, R0, 0xffffff00, RZ, 0xc0, !PT ;  /* 0xffffff0000007812 */ /* 0x000fe200078ec0ff */
[----:B------:R-:W-:Y:S04]  /*5be0*/  IMAD.IADD R48, R45, 0x1, -R48 ;  /* 0x000000012d307824 */ /* 0x000fe800078e0a30 */
[----:B------:R-:W-:Y:S04]  /*5bf0*/  IMAD.IADD R0, R46, 0x1, R0 ;  /* 0x000000012e007824 */ /* 0x000fe800078e0200 */
[----:B------:R-:W-:Y:S01]  /*5c00*/  IMAD R48, R48, 0x100000, R0 ;  /* 0x0010000030307824 */ /* 0x000fe200078e0200 */
[----:B---3--:R-:W-:Y:S01]  /*5c10*/  @P6 SEL R67, RZ, 0x1, !P1 ;  /* 0x00000001ff436807 */ /* 0x008fe20004800000 */
[----:B----4-:R-:W-:Y:S06]  /*5c20*/  @!P6 BRA `(.L_x_97) ;  /* 0x000000000064e947 */ /* 0x010fec0003800000 */
[----:B------:R-:W-:Y:S01]  /*5c30*/  @P5 IMAD R5, R100, 0x2, R108 ;  /* 0x0000000264055824 */ /* 0x000fe200078e026c */
[----:B------:R-:W-:Y:S01]  /*5c40*/  ISETP.NE.AND P1, PT, R67, RZ, PT ;  /* 0x000000ff4300720c */ /* 0x000fe20003f25270 */
[----:B------:R-:W-:Y:S01]  /*5c50*/  IMAD.MOV.U32 R78, RZ, RZ, RZ ;  /* 0x000000ffff4e7224 */ /* 0x000fe200078e00ff */
[----:B------:R-:W-:Y:S01]  /*5c60*/  BSSY B0, `(.L_x_98) ;  /* 0x000000d000007945 */ /* 0x000fe20003800000 */
[----:B------:R-:W-:Y:S01]  /*5c70*/  @P5 IMAD.IADD R4, R99, 0x1, R5 ;  /* 0x0000000163045824 */ /* 0x000fe200078e0205 */
[----:B------:R-:W-:Y:S02]  /*5c80*/  CS2R R70, SRZ ;  /* 0x0000000000467805 */ /* 0x000fe4000001ff00 */
[----:B------:R-:W-:Y:S02]  /*5c90*/  CS2R R68, SRZ ;  /* 0x0000000000447805 */ /* 0x000fe4000001ff00 */
[----:B------:R-:W-:Y:S02]  /*5ca0*/  CS2R R76, SRZ ;  /* 0x00000000004c7805 */ /* 0x000fe4000001ff00 */
[----:B------:R-:W-:Y:S02]  /*5cb0*/  CS2R R58, SRZ ;  /* 0x00000000003a7805 */ /* 0x000fe4000001ff00 */
[----:B------:R-:W-:Y:S02]  /*5cc0*/  CS2R R56, SRZ ;  /* 0x0000000000387805 */ /* 0x000fe4000001ff00 */
[----:B------:R-:W-:Y:S02]  /*5cd0*/  CS2R R62, SRZ ;  /* 0x00000000003e7805 */ /* 0x000fe4000001ff00 */
[----:B------:R-:W-:Y:S01]  /*5ce0*/  CS2R R60, SRZ ;  /* 0x00000000003c7805 */ /* 0x000fe2000001ff00 */
[----:B------:R-:W-:Y:S06]  /*5cf0*/  @P1 BRA `(.L_x_99) ;  /* 0x00000000000c1947 */ /* 0x000fec0003800000 */
[----:B------:R-:W-:Y:S04]  /*5d00*/  SHF.L.U32 R3, R98, 0x1f, RZ ;  /* 0x0000001f62037819 */ /* 0x000fe800000006ff */
[----:B------:R-:W1:Y:S02]  /*5d10*/  SYNCS.PHASECHK.TRANS64.TRYWAIT P1, [UR48+0x90], R3 ;  /* 0x00009003ff0075a7 */ /* 0x000e640008021130 */
[----:B-1----:R-:W-:Y:S05]  /*5d20*/  @!P1 BRA `(.L_x_100) ;  /* 0x0000003c00f89947 */ /* 0x002fea0003800000 */
.L_x_99:
[----:B------:R-:W-:Y:S05]  /*5d30*/  BSYNC B0 ;  /* 0x0000000000007941 */ /* 0x000fea0003800000 */
.L_x_98:
[----:B------:R-:W-:Y:S01]  /*5d40*/  ISETP.NE.AND P1, PT, R72, RZ, PT ;  /* 0x000000ff4800720c */ /* 0x000fe20003f25270 */
[----:B------:R-:W-:Y:S11]  /*5d50*/  HFMA2 R65, -RZ, RZ, 0, 5.9604644775390625e-08 ;  /* 0x00000001ff417431 */ /* 0x000ff600000001ff */
[----:B------:R-:W-:Y:S01]  /*5d60*/  @!UPT UIADD3 URZ, UPT, UPT, URZ, URZ, URZ ;  /* 0x000000fffffff290 */ /* 0x000fe2000fffe0ff */
[----:B------:R-:W-:Y:S05]  /*5d70*/  @P1 WARPSYNC.ALL ;  /* 0x0000000000001948 */ /* 0x000fea0003800000 */
[----:B------:R3:W4:Y:S04]  /*5d80*/  @P1 LDSM.16.M88.4 R68, [R5] ;  /* 0x000000000544183b */ /* 0x0007280000000200 */
[----:B------:R3:W1:Y:S04]  /*5d90*/  @P1 LDSM.16.M88.4 R76, [R4] ;  /* 0x00000000044c183b */ /* 0x0006680000000200 */
[----:B------:R3:W1:Y:S04]  /*5da0*/  @P1 LDSM.16.M88.4 R56, [R66+UR48+0x400] ;  /* 0x000400304238183b */ /* 0x0006680008000200 */
[----:B------:R3:W1:Y:S02]  /*5db0*/  @P1 LDSM.16.M88.4 R60, [R106+0x400] ;  /* 0x000400006a3c183b */ /* 0x0006640000000200 */
.L_x_97:
[----:B------:R-:W-:Y:S05]  /*5dc0*/  BSYNC B1 ;  /* 0x0000000000017941 */ /* 0x000fea0003800000 */
.L_x_96:
[----:B-1----:R-:W-:Y:S04]  /*5dd0*/  SHF.R.U32.HI R0, RZ, 0x15, R48 ;  /* 0x00000015ff007819 */ /* 0x002fe80000011630 */
[----:B------:R-:W-:Y:S01]  /*5de0*/  LOP3.LUT P1, RZ, R0, 0x3, R93, 0x48, !PT ;  /* 0x0000000300ff7812 */ /* 0x000fe2000782485d */
[----:B------:R-:W-:Y:S01]  /*5df0*/  @!UPT UIADD3 URZ, UPT, UPT, URZ, URZ, URZ ;  /* 0x000000fffffff290 */ /* 0x000fe2000fffe0ff */
[----:B--2---:R-:W-:Y:S11]  /*5e00*/  @P0 BRA `(.L_x_101) ;  /* 0x0000000000080947 */ /* 0x004ff60003800000 */
[----:B------:R-:W1:Y:S02]  /*5e10*/  SYNCS.PHASECHK.TRANS64.TRYWAIT P0, [R64+URZ+0x100], R2 ;  /* 0x00010002400075a7 */ /* 0x000e6400080011ff */
[----:B-1----:R-:W-:Y:S05]  /*5e20*/  @!P0 BRA `(.L_x_102) ;  /* 0x0000003c00d08947 */ /* 0x002fea0003800000 */
.L_x_101:
[----:B------:R-:W-:Y:S05]  /*5e30*/  @!P1 BRA `(.L_x_103) ;  /* 0x0000000000409947 */ /* 0x000fea0003800000 */
[----:B------:R-:W3:Y:S01]  /*5e40*/  LDCU.64 UR8, c[0x4][0x70] ;  /* 0x01000e00ff0877ac */ /* 0x000ee20008000a00 */
[----:B------:R-:W-:Y:S01]  /*5e50*/  MOV R3, 0x0 ;  /* 0x0000000000037802 */ /* 0x000fe20000000f00 */
[----:B------:R-:W-:Y:S02]  /*5e60*/  HFMA2 R12, -RZ, RZ, 0, 5.9604644775390625e-08 ;  /* 0x00000001ff0c7431 */ /* 0x000fe400000001ff */
[----:B------:R-:W-:Y:S02]  /*5e70*/  IMAD.MOV.U32 R8, RZ, RZ, 0x192 ;  /* 0x00000192ff087424 */ /* 0x000fe400078e00ff */
[----:B------:R-:W-:Y:S01]  /*5e80*/  IMAD.MOV.U32 R13, RZ, RZ, RZ ;  /* 0x000000ffff0d7224 */ /* 0x000fe200078e00ff */
[----:B------:R-:W2:Y:S01]  /*5e90*/  LDCU.64 UR6, c[0x4][0x78] ;  /* 0x01000f00ff0677ac */ /* 0x000ea20008000a00 */
[----:B-1----:R-:W1:Y:S01]  /*5ea0*/  LDC.64 R2, c[0x4][R3] ;  /* 0x0100000003027b82 */ /* 0x002e620000000a00 */
[----:B------:R-:W5:Y:S01]  /*5eb0*/  LDCU.64 UR4, c[0x4][0x10] ;  /* 0x01000200ff0477ac */ /* 0x000f620008000a00 */
[----:B---3--:R-:W-:Y:S01]  /*5ec0*/  MOV R5, UR9 ;  /* 0x0000000900057c02 */ /* 0x008fe20008000f00 */
[----:B------:R-:W-:Y:S01]  /*5ed0*/  IMAD.U32 R4, RZ, RZ, UR8 ;  /* 0x00000008ff047e24 */ /* 0x000fe2000f8e00ff */
[----:B--2---:R-:W-:Y:S01]  /*5ee0*/  MOV R7, UR7 ;  /* 0x0000000700077c02 */ /* 0x004fe20008000f00 */
[----:B------:R-:W-:Y:S01]  /*5ef0*/  IMAD.U32 R6, RZ, RZ, UR6 ;  /* 0x00000006ff067e24 */ /* 0x000fe2000f8e00ff */
[----:B-----5:R-:W-:Y:S01]  /*5f00*/  MOV R11, UR5 ;  /* 0x00000005000b7c02 */ /* 0x020fe20008000f00 */
[----:B------:R-:W-:Y:S02]  /*5f10*/  IMAD.U32 R10, RZ, RZ, UR4 ;  /* 0x00000004ff0a7e24 */ /* 0x000fe4000f8e00ff */
[----:B------:R-:W-:Y:S07]  /*5f20*/  LEPC R20, `(.L_x_103) ;  /* 0x000000001014794e */ /* 0x000fee0000000000 */
[----:B-1--4-:R-:W-:Y:S05]  /*5f30*/  CALL.ABS.NOINC R2 ;  /* 0x0000000002007343 */ /* 0x012fea0003c00000 */
.L_x_103:
[----:B------:R-:W-:Y:S01]  /*5f40*/  SHF.L.U32 R50, R56, 0x10, RZ ;  /* 0x0000001038327819 */ /* 0x000fe200000006ff */
[----:B------:R-:W-:Y:S05]  /*5f50*/  WARPSYNC.ALL ;  /* 0x0000000000007948 */ /* 0x000fea0003800000 */
[----:B------:R-:W-:Y:S01]  /*5f60*/  R2UR UR4, R48 ;  /* 0x00000000300472ca */ /* 0x000fe200000e0000 */
[----:B------:R-:W-:Y:S01]  /*5f70*/  BSSY.RECONVERGENT B0, `(.L_x_104) ;  /* 0x000008b000007945 */ /* 0x000fe20003800200 */
[----:B------:R-:W-:Y:S02]  /*5f80*/  LOP3.LUT R51, R56, 0xffff0000, RZ, 0xc0, !PT ;  /* 0xffff000038337812 */ /* 0x000fe400078ec0ff */
[----:B------:R-:W-:Y:S02]  /*5f90*/  SHF.L.U32 R52, R57, 0x10, RZ ;  /* 0x0000001039347819 */ /* 0x000fe400000006ff */
[----:B------:R-:W-:Y:S02]  /*5fa0*/  SHF.L.U32 R73, R100, 0x1, RZ ;  /* 0x0000000164497819 */ /* 0x000fe400000006ff */
[----:B------:R-:W-:Y:S02]  /*5fb0*/  ISETP.NE.AND P0, PT, R101, RZ, PT ;  /* 0x000000ff6500720c */ /* 0x000fe40003f05270 */
[----:B------:R-:W-:Y:S03]  /*5fc0*/  IADD3 R108, PT, PT, R108, R73, RZ ;  /* 0x000000496c6c7210 */ /* 0x000fe60007ffe0ff */
[----:B---3--:R-:W2:Y:S01]  /*5fd0*/  LDTM.16dp256bit.x8 R4, tmem[UR4] ;  /* 0x00000004000479ee */ /* 0x008ea200081a0000 */
[----:B------:R-:W-:Y:S01]  /*5fe0*/  IADD3 R109, PT, PT, R99, R108, RZ ;  /* 0x0000006c636d7210 */ /* 0x000fe20007ffe0ff */
[C---:B--2---:R-:W-:Y:S01]  /*5ff0*/  FMUL R0, R47.reuse, R4 ;  /* 0x000000042f007220 */ /* 0x044fe20000400000 */
[C---:B-1----:R-:W-:Y:S01]  /*6000*/  FMUL R2, R47.reuse, R5 ;  /* 0x000000052f027220 */ /* 0x042fe20000400000 */
[C---:B------:R-:W-:Y:S01]  /*6010*/  FMUL R4, R47.reuse, R8 ;  /* 0x000000082f047220 */ /* 0x040fe20000400000 */
[C---:B------:R-:W-:Y:S01]  /*6020*/  FMUL R3, R47.reuse, R6 ;  /* 0x000000062f037220 */ /* 0x040fe20000400000 */
[C---:B------:R-:W-:Y:S01]  /*6030*/  FMUL R5, R47.reuse, R9 ;  /* 0x000000092f057220 */ /* 0x040fe20000400000 */
[C---:B------:R-:W-:Y:S01]  /*6040*/  FMUL R8, R47.reuse, R12 ;  /* 0x0000000c2f087220 */ /* 0x040fe20000400000 */
[C---:B------:R-:W-:Y:S01]  /*6050*/  FMUL R6, R47.reuse, R10 ;  /* 0x0000000a2f067220 */ /* 0x040fe20000400000 */
[C---:B------:R-:W-:Y:S01]  /*6060*/  FMUL R9, R47.reuse, R13 ;  /* 0x0000000d2f097220 */ /* 0x040fe20000400000 */
[----:B------:R-:W-:Y:S01]  /*6070*/  FMUL R12, R47, R16 ;  /* 0x000000102f0c7220 */ /* 0x000fe20000400000 */
[----:B------:R-:W-:Y:S01]  /*6080*/  FFMA R0, R49, R50, R0 ;  /* 0x0000003231007223 */ /* 0x000fe20000000000 */
[C---:B------:R-:W-:Y:S01]  /*6090*/  FMUL R10, R47.reuse, R14 ;  /* 0x0000000e2f0a7220 */ /* 0x040fe20000400000 */
[C---:B------:R-:W-:Y:S01]  /*60a0*/  FMUL R13, R47.reuse, R17 ;  /* 0x000000112f0d7220 */ /* 0x040fe20000400000 */
[----:B------:R-:W-:Y:S01]  /*60b0*/  FMUL R16, R47, R20 ;  /* 0x000000142f107220 */ /* 0x000fe20000400000 */
[----:B------:R-:W-:Y:S01]  /*60c0*/  FFMA R2, R49, R51, R2 ;  /* 0x0000003331027223 */ /* 0x000fe20000000002 */
[C---:B------:R-:W-:Y:S01]  /*60d0*/  FMUL R14, R47.reuse, R18 ;  /* 0x000000122f0e7220 */ /* 0x040fe20000400000 */
[C---:B------:R-:W-:Y:S01]  /*60e0*/  FMUL R17, R47.reuse, R21 ;  /* 0x000000152f117220 */ /* 0x040fe20000400000 */
[C---:B------:R-:W-:Y:S01]  /*60f0*/  FMUL R20, R47.reuse, R24 ;  /* 0x000000182f147220 */ /* 0x040fe20000400000 */
[C---:B------:R-:W-:Y:S01]  /*6100*/  FMUL R18, R47.reuse, R22 ;  /* 0x000000162f127220 */ /* 0x040fe20000400000 */
[C---:B------:R-:W-:Y:S01]  /*6110*/  FMUL R21, R47.reuse, R25 ;  /* 0x000000192f157220 */ /* 0x040fe20000400000 */
[C---:B------:R-:W-:Y:S01]  /*6120*/  FMUL R24, R47.reuse, R28 ;  /* 0x0000001c2f187220 */ /* 0x040fe20000400000 */
[C---:B------:R-:W-:Y:S01]  /*6130*/  FMUL R22, R47.reuse, R26 ;  /* 0x0000001a2f167220 */ /* 0x040fe20000400000 */
[C---:B------:R-:W-:Y:S01]  /*6140*/  FMUL R25, R47.reuse, R29 ;  /* 0x0000001d2f197220 */ /* 0x040fe20000400000 */
[----:B------:R-:W-:Y:S01]  /*6150*/  FMUL R28, R47, R32 ;  /* 0x000000202f1c7220 */ /* 0x000fe20000400000 */
[----:B------:R-:W-:Y:S01]  /*6160*/  LOP3.LUT R32, R57, 0xffff0000, RZ, 0xc0, !PT ;  /* 0xffff000039207812 */ /* 0x000fe200078ec0ff */
[C---:B------:R-:W-:Y:S01]  /*6170*/  FMUL R26, R47.reuse, R30 ;  /* 0x0000001e2f1a7220 */ /* 0x040fe20000400000 */
[----:B------:R-:W-:Y:S01]  /*6180*/  FMUL R29, R47, R33 ;  /* 0x000000212f1d7220 */ /* 0x000fe20000400000 */
[----:B------:R-:W-:Y:S01]  /*6190*/  SHF.L.U32 R33, R58, 0x10, RZ ;  /* 0x000000103a217819 */ /* 0x000fe200000006ff */
[----:B------:R-:W-:Y:S01]  /*61a0*/  FFMA R3, R49, R52, R3 ;  /* 0x0000003431037223 */ /* 0x000fe20000000003 */
[----:B------:R-:W-:Y:S01]  /*61b0*/  F2FP.BF16.F32.PACK_AB R52, R2, R0 ;  /* 0x000000000234723e */ /* 0x000fe200000010ff */
[----:B------:R-:W-:Y:S01]  /*61c0*/  FMUL R7, R47, R7 ;  /* 0x000000072f077220 */ /* 0x000fe20000400000 */
[----:B------:R-:W-:Y:S01]  /*61d0*/  SHF.L.U32 R0, R59, 0x10, RZ ;  /* 0x000000103b007819 */ /* 0x000fe200000006ff */
[----:B------:R-:W-:Y:S01]  /*61e0*/  FMUL R30, R47, R34 ;  /* 0x000000222f1e7220 */ /* 0x000fe20000400000 */
[----:B------:R-:W-:Y:S01]  /*61f0*/  LOP3.LUT R34, R58, 0xffff0000, RZ, 0xc0, !PT ;  /* 0xffff00003a227812 */ /* 0x000fe200078ec0ff */
[----:B------:R-:W-:Y:S01]  /*6200*/  FFMA R7, R49, R32, R7 ;  /* 0x0000002031077223 */ /* 0x000fe20000000007 */
[----:B------:R-:W-:Y:S01]  /*6210*/  LOP3.LUT R2, R59, 0xffff0000, RZ, 0xc0, !PT ;  /* 0xffff00003b027812 */ /* 0x000fe200078ec0ff */
[----:B------:R-:W-:Y:S01]  /*6220*/  FFMA R4, R49, R33, R4 ;  /* 0x0000002131047223 */ /* 0x000fe20000000004 */
[----:B------:R-:W-:Y:S01]  /*6230*/  FMUL R11, R47, R11 ;  /* 0x0000000b2f0b7220 */ /* 0x000fe20000400000 */
[----:B------:R-:W-:Y:S01]  /*6240*/  FFMA R5, R49, R34, R5 ;  /* 0x0000002231057223 */ /* 0x000fe20000000005 */
[----:B------:R-:W-:Y:S01]  /*6250*/  F2FP.BF16.F32.PACK_AB R53, R7, R3 ;  /* 0x000000030735723e */ /* 0x000fe200000010ff */
[C---:B------:R-:W-:Y:S01]  /*6260*/  FFMA R6, R49.reuse, R0, R6 ;  /* 0x0000000031067223 */ /* 0x040fe20000000006 */
[C---:B------:R-:W-:Y:S01]  /*6270*/  SHF.L.U32 R0, R60.reuse, 0x10, RZ ;  /* 0x000000103c007819 */ /* 0x040fe200000006ff */
[----:B------:R-:W-:Y:S01]  /*6280*/  FFMA R11, R49, R2, R11 ;  /* 0x00000002310b7223 */ /* 0x000fe2000000000b */
[----:B------:R-:W-:Y:S01]  /*6290*/  LOP3.LUT R2, R60, 0xffff0000, RZ, 0xc0, !PT ;  /* 0xffff00003c027812 */ /* 0x000fe200078ec0ff */
[----:B------:R-:W-:Y:S01]  /*62a0*/  FMUL R15, R47, R15 ;  /* 0x0000000f2f0f7220 */ /* 0x000fe20000400000 */
[----:B------:R-:W-:Y:S01]  /*62b0*/  SHF.L.U32 R3, R61, 0x10, RZ ;  /* 0x000000103d037819 */ /* 0x000fe200000006ff */
[----:B------:R-:W-:Y:S01]  /*62c0*/  FFMA R8, R49, R0, R8 ;  /* 0x0000000031087223 */ /* 0x000fe20000000008 */
[----:B------:R-:W-:Y:S01]  /*62d0*/  LOP3.LUT R0, R61, 0xffff0000, RZ, 0xc0, !PT ;  /* 0xffff00003d007812 */ /* 0x000fe200078ec0ff */
[C---:B------:R-:W-:Y:S01]  /*62e0*/  FFMA R9, R49.reuse, R2, R9 ;  /* 0x0000000231097223 */ /* 0x040fe20000000009 */
[C---:B------:R-:W-:Y:S01]  /*62f0*/  SHF.L.U32 R2, R62.reuse, 0x10, RZ ;  /* 0x000000103e027819 */ /* 0x040fe200000006ff */
[----:B------:R-:W-:Y:S01]  /*6300*/  FFMA R10, R49, R3, R10 ;  /* 0x00000003310a7223 */ /* 0x000fe2000000000a */
[----:B------:R-:W-:Y:S01]  /*6310*/  SHF.L.U32 R3, R63, 0x10, RZ ;  /* 0x000000103f037819 */ /* 0x000fe200000006ff */
[C---:B------:R-:W-:Y:S01]  /*6320*/  FFMA R15, R49.reuse, R0, R15 ;  /* 0x00000000310f7223 */ /* 0x040fe2000000000f */
[----:B------:R-:W-:Y:S01]  /*6330*/  LOP3.LUT R0, R62, 0xffff0000, RZ, 0xc0, !PT ;  /* 0xffff00003e007812 */ /* 0x000fe200078ec0ff */
[----:B------:R-:W-:Y:S01]  /*6340*/  FFMA R12, R49, R2, R12 ;  /* 0x00000002310c7223 */ /* 0x000fe2000000000c */
[C---:B----4-:R-:W-:Y:S01]  /*6350*/  SHF.L.U32 R2, R68.reuse, 0x10, RZ ;  /* 0x0000001044027819 */ /* 0x050fe200000006ff */
[----:B------:R-:W-:Y:S01]  /*6360*/  FMUL R19, R47, R19 ;  /* 0x000000132f137220 */ /* 0x000fe20000400000 */
[----:B------:R-:W-:Y:S01]  /*6370*/  F2FP.BF16.F32.PACK_AB R54, R5, R4 ;  /* 0x000000040536723e */ /* 0x000fe200000010ff */
[----:B------:R-:W-:Y:S01]  /*6380*/  FFMA R13, R49, R0, R13 ;  /* 0x00000000310d7223 */ /* 0x000fe2000000000d */
[----:B------:R-:W-:Y:S01]  /*6390*/  LOP3.LUT R0, R63, 0xffff0000, RZ, 0xc0, !PT ;  /* 0xffff00003f007812 */ /* 0x000fe200078ec0ff */
[----:B------:R-:W-:Y:S01]  /*63a0*/  FFMA R14, R49, R3, R14 ;  /* 0x00000003310e7223 */ /* 0x000fe2000000000e */
[----:B------:R-:W-:Y:S01]  /*63b0*/  LOP3.LUT R3, R68, 0xffff0000, RZ, 0xc0, !PT ;  /* 0xffff000044037812 */ /* 0x000fe200078ec0ff */
[----:B------:R-:W-:Y:S01]  /*63c0*/  FMUL R23, R47, R23 ;  /* 0x000000172f177220 */ /* 0x000fe20000400000 */
[----:B------:R-:W-:Y:S01]  /*63d0*/  F2FP.BF16.F32.PACK_AB R55, R11, R6 ;  /* 0x000000060b37723e */ /* 0x000fe200000010ff */
[----:B------:R-:W-:Y:S01]  /*63e0*/  FFMA R19, R49, R0, R19 ;  /* 0x0000000031137223 */ /* 0x000fe20000000013 */
[----:B------:R-:W-:Y:S01]  /*63f0*/  SHF.L.U32 R0, R69, 0x10, RZ ;  /* 0x0000001045007819 */ /* 0x000fe200000006ff */
[----:B------:R-:W-:Y:S01]  /*6400*/  FFMA R16, R49, R2, R16 ;  /* 0x0000000231107223 */ /* 0x000fe20000000010 */
[----:B------:R-:W-:Y:S01]  /*6410*/  LOP3.LUT R2, R69, 0xffff0000, RZ, 0xc0, !PT ;  /* 0xffff000045027812 */ /* 0x000fe200078ec0ff */
[----:B------:R-:W-:Y:S01]  /*6420*/  FFMA R17, R49, R3, R17 ;  /* 0x0000000331117223 */ /* 0x000fe20000000011 */
[----:B------:R-:W-:Y:S01]  /*6430*/  SHF.L.U32 R3, R71, 0x10, RZ ;  /* 0x0000001047037819 */ /* 0x000fe200000006ff */
        /* <DEDUP_REMOVED lines=15> */
[C---:B------:R-:W-:Y:S01]  /*6530*/  SHF.L.U32 R2, R78.reuse, 0x10, RZ ;  /* 0x000000104e027819 */ /* 0x040fe200000006ff */
[----:B------:R-:W-:Y:S01]  /*6540*/  FMUL R31, R47, R31 ;  /* 0x0000001f2f1f7220 */ /* 0x000fe20000400000 */
[----:B------:R-:W-:Y:S01]  /*6550*/  F2FP.BF16.F32.PACK_AB R8, R9, R8 ;  /* 0x000000080908723e */ /* 0x000fe200000010ff */
[----:B------:R1:W-:Y:S01]  /*6560*/  STSM.16.M88.4 [R107+0x400], R52 ;  /* 0x000400346b007844 */ /* 0x0003e20000000200 */
        /* <DEDUP_REMOVED lines=8> */
[----:B------:R-:W-:Y:S01]  /*65f0*/  LOP3.LUT R0, R79, 0xffff0000, RZ, 0xc0, !PT ;  /* 0xffff00004f007812 */ /* 0x000fe200078ec0ff */
[----:B------:R-:W-:Y:S01]  /*6600*/  FFMA R28, R49, R2, R28 ;  /* 0x00000002311c7223 */ /* 0x000fe2000000001c */
[----:B------:R-:W-:Y:S01]  /*6610*/  F2FP.BF16.F32.PACK_AB R11, R19, R14 ;  /* 0x0000000e130b723e */ /* 0x000fe200000010ff */
[----:B------:R-:W-:Y:S01]  /*6620*/  FFMA R29, R49, R3, R29 ;  /* 0x00000003311d7223 */ /* 0x000fe2000000001d */
[----:B------:R-:W-:Y:S01]  /*6630*/  F2FP.BF16.F32.PACK_AB R16, R17, R16 ;  /* 0x000000101110723e */ /* 0x000fe200000010ff */
[----:B------:R-:W-:Y:S01]  /*6640*/  FFMA R30, R49, R4, R30 ;  /* 0x00000004311e7223 */ /* 0x000fe2000000001e */
[----:B------:R-:W-:Y:S01]  /*6650*/  F2FP.BF16.F32.PACK_AB R17, R23, R18 ;  /* 0x000000121711723e */ /* 0x000fe200000010ff */
[----:B------:R1:W-:Y:S01]  /*6660*/  STSM.16.M88.4 [R106+0x400], R8 ;  /* 0x000400086a007844 */ /* 0x0003e20000000200 */
[----:B------:R-:W-:Y:S01]  /*6670*/  FFMA R35, R49, R0, R35 ;  /* 0x0000000031237223 */ /* 0x000fe20000000023 */
[----:B------:R-:W-:Y:S02]  /*6680*/  F2FP.BF16.F32.PACK_AB R18, R21, R20 ;  /* 0x000000141512723e */ /* 0x000fe400000010ff */
[----:B------:R-:W-:Y:S02]  /*6690*/  F2FP.BF16.F32.PACK_AB R19, R27, R22 ;  /* 0x000000161b13723e */ /* 0x000fe400000010ff */
[----:B------:R-:W-:Y:S02]  /*66a0*/  F2FP.BF16.F32.PACK_AB R24, R25, R24 ;  /* 0x000000181918723e */ /* 0x000fe400000010ff */
[----:B------:R-:W-:Y:S01]  /*66b0*/  F2FP.BF16.F32.PACK_AB R25, R31, R26 ;  /* 0x0000001a1f19723e */ /* 0x000fe200000010ff */
[----:B------:R1:W-:Y:S01]  /*66c0*/  STSM.16.M88.4 [R108], R16 ;  /* 0x000000106c007844 */ /* 0x0003e20000000200 */
[----:B------:R-:W-:Y:S02]  /*66d0*/  F2FP.BF16.F32.PACK_AB R26, R29, R28 ;  /* 0x0000001c1d1a723e */ /* 0x000fe400000010ff */
[----:B------:R-:W-:Y:S05]  /*66e0*/  F2FP.BF16.F32.PACK_AB R27, R35, R30 ;  /* 0x0000001e231b723e */ /* 0x000fea00000010ff */
[----:B------:R1:W-:Y:S01]  /*66f0*/  STSM.16.M88.4 [R109], R24 ;  /* 0x000000186d007844 */ /* 0x0003e20000000200 */
[----:B------:R-:W-:Y:S01]  /*6700*/  @!PT LDS RZ, [RZ] ;  /* 0x00000000fffff984 */ /* 0x000fe20000000800 */
[----:B------:R-:W-:Y:S01]  /*6710*/  @!PT LDS RZ, [RZ] ;  /* 0x00000000fffff984 */ /* 0x000fe20000000800 */
[----:B------:R-:W-:Y:S01]  /*6720*/  @!PT LDS RZ, [RZ] ;  /* 0x00000000fffff984 */ /* 0x000fe20000000800 */
[----:B------:R-:W-:Y:S01]  /*6730*/  @!PT LDS RZ, [RZ] ;  /* 0x00000000fffff984 */ /* 0x000fe20000000800 */
[----:B------:R2:W-:Y:S07]  /*6740*/  MEMBAR.ALL.CTA ;  /* 0x0000000000007992 */ /* 0x0005ee0000008000 */
[----:B--2---:R-:W2:Y:S02]  /*6750*/  FENCE.VIEW.ASYNC.S ;  /* 0x00000000000073c6 */ /* 0x004ea40000000000 */
[----:B--2---:R-:W-:Y:S06]  /*6760*/  BAR.SYNC.DEFER_BLOCKING 0x1, 0x80 ;  /* 0x0042000000007b1d */ /* 0x004fec0000010000 */
[----:B------:R-:W-:Y:S05]  /*6770*/  @P0 BRA `(.L_x_105) ;  /* 0x0000000000280947 */ /* 0x000fea0003800000 */
[----:B------:R-:W-:Y:S02]  /*6780*/  UIADD3 UR4, UPT, UPT, UR48, 0x400, URZ ;  /* 0x0000040030047890 */ /* 0x000fe4000fffe0ff */
[----:B------:R-:W-:Y:S01]  /*6790*/  UIADD3 UR6, UP0, UPT, UR52, 0x680, URZ ;  /* 0x0000068034067890 */ /* 0x000fe2000ff1e0ff */
[----:B------:R-:W-:Y:S03]  /*67a0*/  UMOV UR43, UR36 ;  /* 0x00000024002b7c82 */ /* 0x000fe60008000000 */
[----:B------:R-:W-:Y:S01]  /*67b0*/  MOV R94, UR4 ;  /* 0x00000004005e7c02 */ /* 0x000fe20008000f00 */
[----:B------:R-:W-:Y:S03]  /*67c0*/  UIADD3.X UR7, UPT, UPT, URZ, UR53, URZ, UP0, !UPT ;  /* 0x00000035ff077290 */ /* 0x000fe600087fe4ff */
[----:B------:R-:W-:Y:S11]  /*67d0*/  R2UR UR40, R94 ;  /* 0x000000005e2872ca */ /* 0x000ff600000e0000 */
[----:B------:R-:W-:Y:S02]  /*67e0*/  @!UPT UIADD3 URZ, UPT, UPT, URZ, URZ, URZ ;  /* 0x000000fffffff290 */ /* 0x000fe4000fffe0ff */
[----:B------:R2:W-:Y:S01]  /*67f0*/  UTMASTG.3D [UR40], [UR6] ;  /* 0x00000028060073b5 */ /* 0x0005e20008010000 */
[----:B------:R0:W-:Y:S01]  /*6800*/  UTMACMDFLUSH ;  /* 0x00000000000079b7 */ /* 0x0001e20000000000 */
[----:B--2---:R-:W-:Y:S04]  /*6810*/  DEPBAR.LE SB0, 0x1 ;  /* 0x000080400000791a */ /* 0x004fe80000000000 */
.L_x_105:
[----:B------:R-:W-:Y:S05]  /*6820*/  BSYNC.RECONVERGENT B0 ;  /* 0x0000000000007941 */ /* 0x000fea0003800200 */
.L_x_104:
[----:B------:R-:W-:Y:S01]  /*6830*/  BAR.SYNC.DEFER_BLOCKING 0x1, 0x80 ;  /* 0x0042000000007b1d */ /* 0x000fe20000010000 */
[----:B------:R-:W-:Y:S01]  /*6840*/  ISETP.NE.AND P1, PT, R105, RZ, PT ;  /* 0x000000ff6900720c */ /* 0x000fe20003f25270 */
[----:B------:R-:W-:Y:S01]  /*6850*/  UISETP.NE.AND UP0, UPT, UR49, URZ, UPT ;  /* 0x000000ff3100728c */ /* 0x000fe2000bf05270 */
[----:B------:R-:W-:Y:S11]  /*6860*/  LEA R2, R65, UR48, 0x3 ;  /* 0x0000003041027c11 */ /* 0x000ff6000f8e18ff */
[----:B------:R-:W-:Y:S01]  /*6870*/  @P1 SHF.L.U32 R3, R98, 0x1f, RZ ;  /* 0x0000001f62031819 */ /* 0x000fe200000006ff */
[----:B------:R-:W-:Y:S06]  /*6880*/  BRA.U !UP0, `(.L_x_106) ;  /* 0x0000000108247547 */ /* 0x000fec000b800000 */
[----:B------:R-:W-:Y:S01]  /*6890*/  IMAD.U32 R4, RZ, RZ, UR51 ;  /* 0x00000033ff047e24 */ /* 0x000fe2000f8e00ff */
[----:B------:R-:W-:Y:S01]  /*68a0*/  MOV R0, UR37 ;  /* 0x0000002500007c02 */ /* 0x000fe20008000f00 */
[----:B------:R-:W-:Y:S03]  /*68b0*/  UIADD3 UR51, UPT, UPT, UR51, 0x1, URZ ;  /* 0x0000000133337890 */ /* 0x000fe6000fffe0ff */
[----:B------:R-:W-:Y:S01]  /*68c0*/  @P1 LEA R4, R4, UR48, 0x3 ;  /* 0x0000003004041c11 */ /* 0x000fe2000f8e18ff */
[----:B------:R-:W-:Y:S04]  /*68d0*/  UISETP.NE.AND UP0, UPT, UR51, 0x4, UPT ;  /* 0x000000043300788c */ /* 0x000fe8000bf05270 */
[----:B------:R-:W-:Y:S01]  /*68e0*/  @P1 VIADD R4, R4, 0xb0 ;  /* 0x000000b004041836 */ /* 0x000fe20000000000 */
[----:B------:R-:W-:Y:S04]  /*68f0*/  USEL UR51, UR51, URZ, UP0 ;  /* 0x000000ff33337287 */ /* 0x000fe80008000000 */
[----:B------:R-:W-:Y:S04]  /*6900*/  @P1 PRMT R0, R0, 0x654, R4 ;  /* 0x0000065400001816 */ /* 0x000fe80000000004 */
[----:B------:R2:W-:Y:S04]  /*6910*/  @P1 SYNCS.ARRIVE.TRANS64.RED.A1T0 RZ, [R0+URZ], RZ ;  /* 0x000000ff00ff19a7 */ /* 0x0005e800081004ff */
.L_x_106:
[----:B------:R-:W3:Y:S01]  /*6920*/  @P1 SYNCS.PHASECHK.TRANS64.TRYWAIT P0, [R2+URZ+0x90], R3 ;  /* 0x00009003020015a7 */ /* 0x000ee200080011ff */
[----:B------:R-:W-:Y:S01]  /*6930*/  BSSY B1, `(.L_x_107) ;  /* 0x0000017000017945 */ /* 0x000fe20003800000 */
[----:B---3--:R-:W-:Y:S03]  /*6940*/  @P1 SEL R67, RZ, 0x1, !P0 ;  /* 0x00000001ff431807 */ /* 0x008fe60004000000 */
[----:B------:R-:W-:Y:S05]  /*6950*/  @!P1 BRA `(.L_x_108) ;  /* 0x0000000000509947 */ /* 0x000fea0003800000 */
[----:B------:R-:W-:Y:S01]  /*6960*/  ISETP.NE.AND P1, PT, R72, RZ, PT ;  /* 0x000000ff4800720c */ /* 0x000fe20003f25270 */
[----:B------:R-:W-:Y:S01]  /*6970*/  BSSY B0, `(.L_x_109) ;  /* 0x000000a000007945 */ /* 0x000fe20003800000 */
[----:B------:R-:W-:Y:S11]  /*6980*/  ISETP.NE.AND P0, PT, R67, RZ, PT ;  /* 0x000000ff4300720c */ /* 0x000ff60003f05270 */
[----:B------:R-:W-:Y:S04]  /*6990*/  @P1 IMAD R5, R65, 0x2000, R66 ;  /* 0x0000200041051824 */ /* 0x000fe800078e0242 */
[----:B------:R-:W-:Y:S05]  /*69a0*/  @P1 VIADD R4, R5, UR48 ;  /* 0x0000003005041c36 */ /* 0x000fea0008000000 */
[----:B------:R-:W-:Y:S01]  /*69b0*/  @P1 IADD3 R3, PT, PT, R73, R4, RZ ;  /* 0x0000000449031210 */ /* 0x000fe20007ffe0ff */
[----:B------:R-:W-:Y:S01]  /*69c0*/  @P1 IMAD.IADD R4, R99, 0x1, R4 ;  /* 0x0000000163041824 */ /* 0x000fe200078e0204 */
[----:B------:R-:W-:Y:S06]  /*69d0*/  @P0 BRA `(.L_x_110) ;  /* 0x00000000000c0947 */ /* 0x000fec0003800000 */
[----:B--2---:R-:W-:Y:S04]  /*69e0*/  SHF.L.U32 R0, R98, 0x1f, RZ ;  /* 0x0000001f62007819 */ /* 0x004fe800000006ff */
[----:B------:R-:W2:Y:S02]  /*69f0*/  SYNCS.PHASECHK.TRANS64.TRYWAIT P0, [R2+URZ+0x90], R0 ;  /* 0x00009000020075a7 */ /* 0x000ea400080011ff */
[----:B--2---:R-:W-:Y:S05]  /*6a00*/  @!P0 BRA `(.L_x_111) ;  /* 0x0000003000ec8947 */ /* 0x004fea0003800000 */
.L_x_110:
[----:B------:R-:W-:Y:S05]  /*6a10*/  BSYNC B0 ;  /* 0x0000000000007941 */ /* 0x000fea0003800000 */
.L_x_109:
[----:B------:R-:W-:Y:S02]  /*6a20*/  ISETP.NE.AND P0, PT, R72, RZ, PT ;  /* 0x000000ff4800720c */ /* 0x000fe40003f05270 */
[----:B------:R-:W-:Y:S11]  /*6a30*/  IADD3 R65, PT, PT, R65, 0x1, RZ ;  /* 0x0000000141417810 */ /* 0x000ff60007ffe0ff */
[----:B--2---:R-:W-:Y:S01]  /*6a40*/  @P0 IMAD.IADD R0, R99, 0x1, R3 ;  /* 0x0000000163000824 */ /* 0x004fe200078e0203 */
[----:B------:R-:W-:Y:S05]  /*6a50*/  @P0 WARPSYNC.ALL ;  /* 0x0000000000000948 */ /* 0x000fea0003800000 */
[----:B------:R3:W4:Y:S04]  /*6a60*/  @P0 LDSM.16.M88.4 R56, [R5+UR48+0x400] ;  /* 0x000400300538083b */ /* 0x0007280008000200 */
[----:B------:R3:W2:Y:S04]  /*6a70*/  @P0 LDSM.16.M88.4 R60, [R4+0x400] ;  /* 0x00040000043c083b */ /* 0x0006a80000000200 */
[----:B------:R3:W1:Y:S04]  /*6a80*/  @P0 LDSM.16.M88.4 R68, [R3+0x400] ;  /* 0x000400000344083b */ /* 0x0006680000000200 */
[----:B------:R3:W1:Y:S02]  /*6a90*/  @P0 LDSM.16.M88.4 R76, [R0+0x400] ;  /* 0x00040000004c083b */ /* 0x0006640000000200 */
.L_x_108:
[----:B------:R-:W-:Y:S05]  /*6aa0*/  BSYNC B1 ;  /* 0x0000000000017941 */ /* 0x000fea0003800000 */
.L_x_107:
[----:B--23--:R-:W-:Y:S05]  /*6ab0*/  VIADD R0, R48, 0x40 ;  /* 0x0000004030007836 */ /* 0x00cfea0000000000 */
[----:B------:R-:W-:Y:S04]  /*6ac0*/  SHF.R.U32.HI R0, RZ, 0x15, R0 ;  /* 0x00000015ff007819 */ /* 0x000fe80000011600 */
[----:B------:R-:W-:Y:S11]  /*6ad0*/  LOP3.LUT P0, RZ, R0, 0x3, R93, 0x48, !PT ;  /* 0x0000000300ff7812 */ /* 0x000ff6000780485d */
[----:B------:R-:W-:Y:S02]  /*6ae0*/  @!UPT UIADD3 URZ, UPT, UPT, URZ, URZ, URZ ;  /* 0x000000fffffff290 */ /* 0x000fe4000fffe0ff */
[----:B------:R-:W-:Y:S05]  /*6af0*/  @!P0 BRA `(.L_x_112) ;  /* 0x0000000000408947 */ /* 0x000fea0003800000 */
[----:B------:R-:W2:Y:S01]  /*6b00*/  LDCU.64 UR8, c[0x4][0x70] ;  /* 0x01000e00ff0877ac */ /* 0x000ea20008000a00 */
[----:B------:R-:W-:Y:S01]  /*6b10*/  MOV R3, 0x0 ;  /* 0x0000000000037802 */ /* 0x000fe20000000f00 */
[----:B------:R-:W-:Y:S02]  /*6b20*/  HFMA2 R12, -RZ, RZ, 0, 5.9604644775390625e-08 ;  /* 0x00000001ff0c7431 */ /* 0x000fe400000001ff */
[----:B-1----:R-:W-:Y:S02]  /*6b30*/  IMAD.MOV.U32 R8, RZ, RZ, 0x192 ;  /* 0x00000192ff087424 */ /* 0x002fe400078e00ff */
[----:B------:R-:W-:Y:S01]  /*6b40*/  IMAD.MOV.U32 R13, RZ, RZ, RZ ;  /* 0x000000ffff0d7224 */ /* 0x000fe200078e00ff */
[----:B------:R-:W1:Y:S01]  /*6b50*/  LDCU.64 UR6, c[0x4][0x78] ;  /* 0x01000f00ff0677ac */ /* 0x000e620008000a00 */
[----:B------:R-:W3:Y:S01]  /*6b60*/  LDC.64 R2, c[0x4][R3] ;  /* 0x0100000003027b82 */ /* 0x000ee20000000a00 */
[----:B------:R-:W5:Y:S01]  /*6b70*/  LDCU.64 UR4, c[0x4][0x10] ;  /* 0x01000200ff0477ac */ /* 0x000f620008000a00 */
[----:B--2---:R-:W-:Y:S01]  /*6b80*/  MOV R5, UR9 ;  /* 0x0000000900057c02 */ /* 0x004fe20008000f00 */
[----:B------:R-:W-:Y:S01]  /*6b90*/  IMAD.U32 R4, RZ, RZ, UR8 ;  /* 0x00000008ff047e24 */ /* 0x000fe2000f8e00ff */
[----:B-1----:R-:W-:Y:S01]  /*6ba0*/  MOV R7, UR7 ;  /* 0x0000000700077c02 */ /* 0x002fe20008000f00 */
[----:B------:R-:W-:Y:S01]  /*6bb0*/  IMAD.U32 R6, RZ, RZ, UR6 ;  /* 0x00000006ff067e24 */ /* 0x000fe2000f8e00ff */
[----:B-----5:R-:W-:Y:S01]  /*6bc0*/  MOV R11, UR5 ;  /* 0x00000005000b7c02 */ /* 0x020fe20008000f00 */
[----:B------:R-:W-:Y:S02]  /*6bd0*/  IMAD.U32 R10, RZ, RZ, UR4 ;  /* 0x00000004ff0a7e24 */ /* 0x000fe4000f8e00ff */
[----:B------:R-:W-:Y:S07]  /*6be0*/  LEPC R20, `(.L_x_112) ;  /* 0x000000001014794e */ /* 0x000fee0000000000 */
[----:B---34-:R-:W-:Y:S05]  /*6bf0*/  CALL.ABS.NOINC R2 ;  /* 0x0000000002007343 */ /* 0x018fea0003c00000 */
.L_x_112:
[----:B------:R-:W-:Y:S01]  /*6c00*/  ISETP.NE.AND P6, PT, R105, RZ, PT ;  /* 0x000000ff6900720c */ /* 0x000fe20003fc5270 */
[----:B------:R-:W-:Y:S05]  /*6c10*/  WARPSYNC.ALL ;  /* 0x0000000000007948 */ /* 0x000fea0003800000 */
[----:B------:R-:W-:Y:S01]  /*6c20*/  R2UR UR4, R48 ;  /* 0x00000000300472ca */ /* 0x000fe200000e0000 */
[----:B------:R-:W-:Y:S01]  /*6c30*/  BSSY.RECONVERGENT B0, `(.L_x_113) ;  /* 0x000008f000007945 */ /* 0x000fe20003800200 */
[----:B------:R-:W-:Y:S02]  /*6c40*/  MOV R50, UR51 ;  /* 0x0000003300327c02 */ /* 0x000fe40008000f00 */
[----:B----4-:R-:W-:Y:S02]  /*6c50*/  SHF.L.U32 R3, R56, 0x10, RZ ;  /* 0x0000001038037819 */ /* 0x010fe400000006ff */
[----:B------:R-:W-:Y:S02]  /*6c60*/  MOV R74, UR37 ;  /* 0x00000025004a7c02 */ /* 0x000fe40008000f00 */
[----:B------:R-:W-:Y:S02]  /*6c70*/  @P6 LEA R50, R50, UR48, 0x3 ;  /* 0x0000003032326c11 */ /* 0x000fe4000f8e18ff */
[----:B------:R-:W-:Y:S02]  /*6c80*/  LOP3.LUT R51, R57, 0xffff0000, RZ, 0xc0, !PT ;  /* 0xffff000039337812 */ /* 0x000fe400078ec0ff */
[----:B------:R-:W-:Y:S01]  /*6c90*/  @P6 IADD3 R50, PT, PT, R50, 0xb0, RZ ;  /* 0x000000b032326810 */ /* 0x000fe20007ffe0ff */
[----:B-1----:R-:W1:Y:S01]  /*6ca0*/  LDTM.16dp256bit.x8 R4, tmem[UR4+0x40] ;  /* 0x00004004000479ee */ /* 0x002e6200081a0000 */
[----:B------:R-:W-:Y:S02]  /*6cb0*/  ISETP.NE.AND P0, PT, R101, RZ, PT ;  /* 0x000000ff6500720c */ /* 0x000fe40003f05270 */
[----:B------:R-:W-:Y:S02]  /*6cc0*/  @P6 PRMT R74, R74, 0x654, R50 ;  /* 0x000006544a4a6816 */ /* 0x000fe40000000032 */
[----:B------:R-:W-:Y:S01]  /*6cd0*/  SHF.L.U32 R50, R57, 0x10, RZ ;  /* 0x0000001039327819 */ /* 0x000fe200000006ff */
[C---:B-1----:R-:W-:Y:S01]  /*6ce0*/  FMUL R0, R47.reuse, R4 ;  /* 0x000000042f007220 */ /* 0x042fe20000400000 */
[----:B------:R-:W-:Y:S01]  /*6cf0*/  LOP3.LUT R4, R56, 0xffff0000, RZ, 0xc0, !PT ;  /* 0xffff000038047812 */ /* 0x000fe200078ec0ff */
[C---:B------:R-:W-:Y:S01]  /*6d00*/  FMUL R2, R47.reuse, R5 ;  /* 0x000000052f027220 */ /* 0x040fe20000400000 */
[----:B------:R-:W-:Y:S01]  /*6d10*/  FMUL R7, R47, R7 ;  /* 0x000000072f077220 */ /* 0x000fe20000400000 */
[----:B------:R-:W-:Y:S01]  /*6d20*/  FFMA R0, R49, R3, R0 ;  /* 0x0000000331007223 */ /* 0x000fe20000000000 */
[----:B------:R-:W-:Y:S01]  /*6d30*/  FMUL R3, R47, R6 ;  /* 0x000000062f037220 */ /* 0x000fe20000400000 */
[----:B------:R-:W-:Y:S01]  /*6d40*/  FFMA R2, R49, R4, R2 ;  /* 0x0000000431027223 */ /* 0x000fe20000000002 */
[C---:B------:R-:W-:Y:S01]  /*6d50*/  FMUL R4, R47.reuse, R8 ;  /* 0x000000082f047220 */ /* 0x040fe20000400000 */
[C---:B------:R-:W-:Y:S01]  /*6d60*/  FMUL R8, R47.reuse, R12 ;  /* 0x0000000c2f087220 */ /* 0x040fe20000400000 */
[C---:B------:R-:W-:Y:S01]  /*6d70*/  FMUL R12, R47.reuse, R16 ;  /* 0x000000102f0c7220 */ /* 0x040fe20000400000 */
[C---:B------:R-:W-:Y:S01]  /*6d80*/  FMUL R16, R47.reuse, R20 ;  /* 0x000000142f107220 */ /* 0x040fe20000400000 */
[----:B------:R-:W-:Y:S01]  /*6d90*/  F2FP.BF16.F32.PACK_AB R52, R2, R0 ;  /* 0x000000000234723e */ /* 0x000fe200000010ff */
[C---:B------:R-:W-:Y:S01]  /*6da0*/  FMUL R20, R47.reuse, R24 ;  /* 0x000000182f147220 */ /* 0x040fe20000400000 */
[C---:B------:R-:W-:Y:S01]  /*6db0*/  LOP3.LUT R0, R58.reuse, 0xffff0000, RZ, 0xc0, !PT ;  /* 0xffff00003a007812 */ /* 0x040fe200078ec0ff */
[----:B------:R-:W-:Y:S01]  /*6dc0*/  FMUL R24, R47, R28 ;  /* 0x0000001c2f187220 */ /* 0x000fe20000400000 */
[----:B------:R-:W-:Y:S01]  /*6dd0*/  SHF.L.U32 R2, R59, 0x10, RZ ;  /* 0x000000103b027819 */ /* 0x000fe200000006ff */
[C---:B------:R-:W-:Y:S01]  /*6de0*/  FMUL R28, R47.reuse, R32 ;  /* 0x000000202f1c7220 */ /* 0x040fe20000400000 */
[----:B------:R-:W-:Y:S01]  /*6df0*/  SHF.L.U32 R32, R58, 0x10, RZ ;  /* 0x000000103a207819 */ /* 0x000fe200000006ff */
[----:B------:R-:W-:Y:S01]  /*6e00*/  FMUL R5, R47, R9 ;  /* 0x000000092f057220 */ /* 0x000fe20000400000 */
[C---:B------:R-:W-:Y:S01]  /*6e10*/  FFMA R3, R49.reuse, R50, R3 ;  /* 0x0000003231037223 */ /* 0x040fe20000000003 */
[----:B------:R-:W-:Y:S01]  /*6e20*/  FFMA R7, R49, R51, R7 ;  /* 0x0000003331077223 */ /* 0x000fe20000000007 */
[----:B------:R-:W-:Y:S01]  /*6e30*/  FMUL R6, R47, R10 ;  /* 0x0000000a2f067220 */ /* 0x000fe20000400000 */
[----:B------:R-:W-:Y:S01]  /*6e40*/  FFMA R4, R49, R32, R4 ;  /* 0x0000002031047223 */ /* 0x000fe20000000004 */
[----:B------:R-:W-:Y:S01]  /*6e50*/  LOP3.LUT R32, R59, 0xffff0000, RZ, 0xc0, !PT ;  /* 0xffff00003b207812 */ /* 0x000fe200078ec0ff */
[----:B------:R-:W-:Y:S01]  /*6e60*/  FFMA R5, R49, R0, R5 ;  /* 0x0000000031057223 */ /* 0x000fe20000000005 */
[C---:B------:R-:W-:Y:S01]  /*6e70*/  SHF.L.U32 R0, R60.reuse, 0x10, RZ ;  /* 0x000000103c007819 */ /* 0x040fe200000006ff */
[----:B------:R-:W-:Y:S01]  /*6e80*/  FMUL R11, R47, R11 ;  /* 0x0000000b2f0b7220 */ /* 0x000fe20000400000 */
[----:B------:R-:W-:Y:S01]  /*6e90*/  F2FP.BF16.F32.PACK_AB R53, R7, R3 ;  /* 0x000000030735723e */ /* 0x000fe200000010ff */
[C---:B------:R-:W-:Y:S01]  /*6ea0*/  FFMA R6, R49.reuse, R2, R6 ;  /* 0x0000000231067223 */ /* 0x040fe20000000006 */
[----:B------:R-:W-:Y:S01]  /*6eb0*/  LOP3.LUT R2, R60, 0xffff0000, RZ, 0xc0, !PT ;  /* 0xffff00003c027812 */ /* 0x000fe200078ec0ff */
[----:B------:R-:W-:Y:S01]  /*6ec0*/  FFMA R11, R49, R32, R11 ;  /* 0x00000020310b7223 */ /* 0x000fe2000000000b */
[----:B------:R-:W-:Y:S01]  /*6ed0*/  SHF.L.U32 R3, R61, 0x10, RZ ;  /* 0x000000103d037819 */ /* 0x000fe200000006ff */
[----:B------:R-:W-:Y:S01]  /*6ee0*/  FFMA R8, R49, R0, R8 ;  /* 0x0000000031087223 */ /* 0x000fe20000000008 */
[----:B------:R-:W-:Y:S01]  /*6ef0*/  LOP3.LUT R0, R61, 0xffff0000, RZ, 0xc0, !PT ;  /* 0xffff00003d007812 */ /* 0x000fe200078ec0ff */
[----:B------:R-:W-:Y:S01]  /*6f00*/  FMUL R9, R47, R13 ;  /* 0x0000000d2f097220 */ /* 0x000fe20000400000 */
[----:B------:R-:W-:Y:S01]  /*6f10*/  F2FP.BF16.F32.PACK_AB R54, R5, R4 ;  /* 0x000000040536723e */ /* 0x000fe200000010ff */
[----:B------:R-:W-:Y:S01]  /*6f20*/  FMUL R10, R47, R14 ;  /* 0x0000000e2f0a7220 */ /* 0x000fe20000400000 */
[----:B------:R-:W-:Y:S01]  /*6f30*/  SHF.L.U32 R4, R77, 0x10, RZ ;  /* 0x000000104d047819 */ /* 0x000fe200000006ff */
[----:B------:R-:W-:Y:S01]  /*6f40*/  FMUL R15, R47, R15 ;  /* 0x0000000f2f0f7220 */ /* 0x000fe20000400000 */
[----:B------:R-:W-:Y:S01]  /*6f50*/  F2FP.BF16.F32.PACK_AB R55, R11, R6 ;  /* 0x000000060b37723e */ /* 0x000fe200000010ff */
[C---:B------:R-:W-:Y:S01]  /*6f60*/  FFMA R9, R49.reuse, R2, R9 ;  /* 0x0000000231097223 */ /* 0x040fe20000000009 */
[C---:B------:R-:W-:Y:S01]  /*6f70*/  SHF.L.U32 R2, R62.reuse, 0x10, RZ ;  /* 0x000000103e027819 */ /* 0x040fe200000006ff */
[C---:B------:R-:W-:Y:S01]  /*6f80*/  FFMA R10, R49.reuse, R3, R10 ;  /* 0x00000003310a7223 */ /* 0x040fe2000000000a */
[----:B------:R-:W-:Y:S01]  /*6f90*/  LOP3.LUT R3, R62, 0xffff0000, RZ, 0xc0, !PT ;  /* 0xffff00003e037812 */ /* 0x000fe200078ec0ff */
[----:B------:R-:W-:Y:S01]  /*6fa0*/  FFMA R15, R49, R0, R15 ;  /* 0x00000000310f7223 */ /* 0x000fe2000000000f */
[----:B------:R-:W-:Y:S01]  /*6fb0*/  SHF.L.U32 R0, R63, 0x10, RZ ;  /* 0x000000103f007819 */ /* 0x000fe200000006ff */
[----:B------:R-:W-:Y:S01]  /*6fc0*/  FMUL R13, R47, R17 ;  /* 0x000000112f0d7220 */ /* 0x000fe20000400000 */
[----:B------:R-:W-:Y:S01]  /*6fd0*/  F2FP.BF16.F32.PACK_AB R8, R9, R8 ;  /* 0x000000080908723e */ /* 0x000fe200000010ff */
[----:B------:R-:W-:Y:S01]  /*6fe0*/  FMUL R14, R47, R18 ;  /* 0x000000122f0e7220 */ /* 0x000fe20000400000 */
[----:B------:R-:W-:Y:S01]  /*6ff0*/  LOP3.LUT R5, R79, 0xffff0000, RZ, 0xc0, !PT ;  /* 0xffff00004f057812 */ /* 0x000fe200078ec0ff */
[----:B------:R-:W-:Y:S01]  /*7000*/  FFMA R12, R49, R2, R12 ;  /* 0x00000002310c7223 */ /* 0x000fe2000000000c */
[----:B------:R-:W-:Y:S01]  /*7010*/  LOP3.LUT R2, R63, 0xffff0000, RZ, 0xc0, !PT ;  /* 0xffff00003f027812 */ /* 0x000fe200078ec0ff */
[----:B------:R-:W-:Y:S01]  /*7020*/  FFMA R13, R49, R3, R13 ;  /* 0x00000003310d7223 */ /* 0x000fe2000000000d */
[----:B------:R-:W-:Y:S01]  /*7030*/  SHF.L.U32 R3, R69, 0x10, RZ ;  /* 0x0000001045037819 */ /* 0x000fe200000006ff */
[----:B------:R-:W-:Y:S01]  /*7040*/  FFMA R14, R49, R0, R14 ;  /* 0x00000000310e7223 */ /* 0x000fe2000000000e */
[C---:B------:R-:W-:Y:S01]  /*7050*/  SHF.L.U32 R0, R68.reuse, 0x10, RZ ;  /* 0x0000001044007819 */ /* 0x040fe200000006ff */
[----:B------:R-:W-:Y:S01]  /*7060*/  FMUL R19, R47, R19 ;  /* 0x000000132f137220 */ /* 0x000fe20000400000 */
[----:B------:R-:W-:Y:S01]  /*7070*/  F2FP.BF16.F32.PACK_AB R9, R15, R10 ;  /* 0x0000000a0f09723e */ /* 0x000fe200000010ff */
[----:B------:R-:W-:Y:S01]  /*7080*/  FMUL R17, R47, R21 ;  /* 0x000000152f117220 */ /* 0x000fe20000400000 */
[----:B------:R-:W-:Y:S01]  /*7090*/  F2FP.BF16.F32.PACK_AB R10, R13, R12 ;  /* 0x0000000c0d0a723e */ /* 0x000fe200000010ff */
[C---:B------:R-:W-:Y:S01]  /*70a0*/  FFMA R19, R49.reuse, R2, R19 ;  /* 0x0000000231137223 */ /* 0x040fe20000000013 */
[----:B------:R-:W-:Y:S01]  /*70b0*/  LOP3.LUT R2, R68, 0xffff0000, RZ, 0xc0, !PT ;  /* 0xffff000044027812 */ /* 0x000fe200078ec0ff */
[----:B------:R-:W-:Y:S01]  /*70c0*/  FFMA R16, R49, R0, R16 ;  /* 0x0000000031107223 */ /* 0x000fe20000000010 */
[----:B------:R-:W-:Y:S01]  /*70d0*/  LOP3.LUT R0, R69, 0xffff0000, RZ, 0xc0, !PT ;  /* 0xffff000045007812 */ /* 0x000fe200078ec0ff */
[----:B------:R-:W-:Y:S01]  /*70e0*/  FMUL R18, R47, R22 ;  /* 0x000000162f127220 */ /* 0x000fe20000400000 */
[----:B------:R-:W-:Y:S01]  /*70f0*/  F2FP.BF16.F32.PACK_AB R11, R19, R14 ;  /* 0x0000000e130b723e */ /* 0x000fe200000010ff */
[----:B------:R-:W-:Y:S01]  /*7100*/  FMUL R23, R47, R23 ;  /* 0x000000172f177220 */ /* 0x000fe20000400000 */
[C---:B------:R-:W-:Y:S01]  /*7110*/  FFMA R17, R49.reuse, R2, R17 ;  /* 0x0000000231117223 */ /* 0x040fe20000000011 */
[C---:B------:R-:W-:Y:S01]  /*7120*/  SHF.L.U32 R2, R70.reuse, 0x10, RZ ;  /* 0x0000001046027819 */ /* 0x040fe200000006ff */
[----:B------:R-:W-:Y:S01]  /*7130*/  FFMA R18, R49, R3, R18 ;  /* 0x0000000331127223 */ /* 0x000fe20000000012 */
[----:B------:R-:W-:Y:S01]  /*7140*/  SHF.L.U32 R3, R71, 0x10, RZ ;  /* 0x0000001047037819 */ /* 0x000fe200000006ff */
[----:B------:R-:W-:Y:S01]  /*7150*/  FFMA R23, R49, R0, R23 ;  /* 0x0000000031177223 */ /* 0x000fe20000000017 */
[----:B------:R-:W-:Y:S01]  /*7160*/  LOP3.LUT R0, R70, 0xffff0000, RZ, 0xc0, !PT ;  /* 0xffff000046007812 */ /* 0x000fe200078ec0ff */
[----:B------:R-:W-:Y:S01]  /*7170*/  FMUL R21, R47, R25 ;  /* 0x000000192f157220 */ /* 0x000fe20000400000 */
[----:B------:R-:W-:Y:S01]  /*7180*/  F2FP.BF16.F32.PACK_AB R16, R17, R16 ;  /* 0x000000101110723e */ /* 0x000fe200000010ff */
[----:B------:R-:W-:Y:S01]  /*7190*/  FMUL R22, R47, R26 ;  /* 0x0000001a2f167220 */ /* 0x000fe20000400000 */
[----:B------:R-:W-:Y:S01]  /*71a0*/  F2FP.BF16.F32.PACK_AB R17, R23, R18 ;  /* 0x000000121711723e */ /* 0x000fe200000010ff */
[C---:B------:R-:W-:Y:S01]  /*71b0*/  FFMA R20, R49.reuse, R2, R20 ;  /* 0x0000000231147223 */ /* 0x040fe20000000014 */
[C---:B------:R-:W-:Y:S01]  /*71c0*/  SHF.L.U32 R2, R76.reuse, 0x10, RZ ;  /* 0x000000104c027819 */ /* 0x040fe200000006ff */
[----:B------:R1:W-:Y:S01]  /*71d0*/  STSM.16.M88.4 [R107+0x2400], R52 ;  /* 0x002400346b007844 */ /* 0x0003e20000000200 */
[----:B------:R-:W-:Y:S01]  /*71e0*/  FFMA R21, R49, R0, R21 ;  /* 0x0000000031157223 */ /* 0x000fe20000000015 */
[----:B------:R-:W-:Y:S01]  /*71f0*/  LOP3.LUT R0, R71, 0xffff0000, RZ, 0xc0, !PT ;  /* 0xffff000047007812 */ /* 0x000fe200078ec0ff */
[----:B------:R-:W-:Y:S01]  /*7200*/  FFMA R22, R49, R3, R22 ;  /* 0x0000000331167223 */ /* 0x000fe20000000016 */
[----:B------:R-:W-:Y:S04]  /*7210*/  LOP3.LUT R3, R76, 0xffff0000, RZ, 0xc0, !PT ;  /* 0xffff00004c037812 */ /* 0x000fe800078ec0ff */
[----:B------:R1:W-:Y:S01]  /*7220*/  STSM.16.M88.4 [R106+0x2400], R8 ;  /* 0x002400086a007844 */ /* 0x0003e20000000200 */
[----:B------:R-:W-:Y:S01]  /*7230*/  F2FP.BF16.F32.PACK_AB R18, R21, R20 ;  /* 0x000000141512723e */ /* 0x000fe200000010ff */
[C---:B------:R-:W-:Y:S01]  /*7240*/  FMUL R27, R47.reuse, R27 ;  /* 0x0000001b2f1b7220 */ /* 0x040fe20000400000 */
[C---:B------:R-:W-:Y:S01]  /*7250*/  FMUL R25, R47.reuse, R29 ;  /* 0x0000001d2f197220 */ /* 0x040fe20000400000 */
[C---:B------:R-:W-:Y:S01]  /*7260*/  FMUL R26, R47.reuse, R30 ;  /* 0x0000001e2f1a7220 */ /* 0x040fe20000400000 */
[----:B------:R-:W-:Y:S01]  /*7270*/  FMUL R31, R47, R31 ;  /* 0x0000001f2f1f7220 */ /* 0x000fe20000400000 */
[----:B------:R-:W-:Y:S01]  /*7280*/  FFMA R27, R49, R0, R27 ;  /* 0x00000000311b7223 */ /* 0x000fe2000000001b */
[----:B------:R-:W-:Y:S01]  /*7290*/  LOP3.LUT R0, R77, 0xffff0000, RZ, 0xc0, !PT ;  /* 0xffff00004d007812 */ /* 0x000fe200078ec0ff */
[C---:B------:R-:W-:Y:S01]  /*72a0*/  FFMA R24, R49.reuse, R2, R24 ;  /* 0x0000000231187223 */ /* 0x040fe20000000018 */
[C---:B------:R-:W-:Y:S01]  /*72b0*/  FFMA R25, R49.reuse, R3, R25 ;  /* 0x0000000331197223 */ /* 0x040fe20000000019 */
[C---:B------:R-:W-:Y:S01]  /*72c0*/  SHF.L.U32 R2, R78.reuse, 0x10, RZ ;  /* 0x000000104e027819 */ /* 0x040fe200000006ff */
[----:B------:R-:W-:Y:S01]  /*72d0*/  FFMA R26, R49, R4, R26 ;  /* 0x00000004311a7223 */ /* 0x000fe2000000001a */
[----:B------:R-:W-:Y:S01]  /*72e0*/  LOP3.LUT R3, R78, 0xffff0000, RZ, 0xc0, !PT ;  /* 0xffff00004e037812 */ /* 0x000fe200078ec0ff */
[----:B------:R-:W-:Y:S01]  /*72f0*/  FMUL R29, R47, R33 ;  /* 0x000000212f1d7220 */ /* 0x000fe20000400000 */
[----:B------:R-:W-:Y:S01]  /*7300*/  SHF.L.U32 R4, R79, 0x10, RZ ;  /* 0x000000104f047819 */ /* 0x000fe200000006ff */
[----:B------:R-:W-:Y:S01]  /*7310*/  FMUL R30, R47, R34 ;  /* 0x000000222f1e7220 */ /* 0x000fe20000400000 */
[----:B------:R-:W-:Y:S01]  /*7320*/  FFMA R31, R49, R0, R31 ;  /* 0x00000000311f7223 */ /* 0x000fe2000000001f */
[----:B------:R-:W-:Y:S01]  /*7330*/  FMUL R35, R47, R35 ;  /* 0x000000232f237220 */ /* 0x000fe20000400000 */
[C---:B------:R-:W-:Y:S01]  /*7340*/  FFMA R28, R49.reuse, R2, R28 ;  /* 0x00000002311c7223 */ /* 0x040fe2000000001c */
[C---:B------:R-:W-:Y:S01]  /*7350*/  FFMA R29, R49.reuse, R3, R29 ;  /* 0x00000003311d7223 */ /* 0x040fe2000000001d */
[C---:B------:R-:W-:Y:S01]  /*7360*/  FFMA R30, R49.reuse, R4, R30 ;  /* 0x00000004311e7223 */ /* 0x040fe2000000001e */
[----:B------:R-:W-:Y:S01]  /*7370*/  FFMA R35, R49, R5, R35 ;  /* 0x0000000531237223 */ /* 0x000fe20000000023 */
[----:B------:R-:W-:Y:S02]  /*7380*/  F2FP.BF16.F32.PACK_AB R19, R27, R22 ;  /* 0x000000161b13723e */ /* 0x000fe400000010ff */
[----:B------:R-:W-:Y:S02]  /*7390*/  F2FP.BF16.F32.PACK_AB R24, R25, R24 ;  /* 0x000000181918723e */ /* 0x000fe400000010ff */
[----:B------:R-:W-:Y:S01]  /*73a0*/  F2FP.BF16.F32.PACK_AB R25, R31, R26 ;  /* 0x0000001a1f19723e */ /* 0x000fe200000010ff */
[----:B------:R1:W-:Y:S01]  /*73b0*/  STSM.16.M88.4 [R108+0x2000], R16 ;  /* 0x002000106c007844 */ /* 0x0003e20000000200 */
[----:B------:R-:W-:Y:S02]  /*73c0*/  F2FP.BF16.F32.PACK_AB R26, R29, R28 ;  /* 0x0000001c1d1a723e */ /* 0x000fe400000010ff */
[----:B------:R-:W-:Y:S02]  /*73d0*/  F2FP.BF16.F32.PACK_AB R27, R35, R30 ;  /* 0x0000001e231b723e */ /* 0x000fe400000010ff */
[----:B------:R-:W-:Y:S02]  /*73e0*/  LEA R0, R65, UR48, 0x3 ;  /* 0x0000003041007c11 */ /* 0x000fe4000f8e18ff */
[----:B------:R-:W-:Y:S01]  /*73f0*/  @P6 SHF.L.U32 R2, R98, 0x1f, RZ ;  /* 0x0000001f62026819 */ /* 0x000fe200000006ff */
[----:B------:R1:W-:Y:S01]  /*7400*/  STSM.16.M88.4 [R109+0x2000], R24 ;  /* 0x002000186d007844 */ /* 0x0003e20000000200 */
        /* <DEDUP_REMOVED lines=8> */
[----:B------:R-:W-:Y:S02]  /*7490*/  UIADD3 UR8, UP0, UPT, UR52, 0x680, URZ ;  /* 0x0000068034087890 */ /* 0x000fe4000ff1e0ff */
[----:B------:R-:W-:Y:S02]  /*74a0*/  UIADD3 UR5, UPT, UPT, UR41, 0x40, URZ ;  /* 0x0000004029057890 */ /* 0x000fe4000fffe0ff */
[----:B------:R-:W-:Y:S02]  /*74b0*/  UIADD3 UR4, UPT, UPT, UR48, 0x2400, URZ ;  /* 0x0000240030047890 */ /* 0x000fe4000fffe0ff */
[----:B------:R-:W-:Y:S01]  /*74c0*/  UIADD3.X UR9, UPT, UPT, URZ, UR53, URZ, UP0, !UPT ;  /* 0x00000035ff097290 */ /* 0x000fe200087fe4ff */
[----:B------:R-:W-:Y:S01]  /*74d0*/  UMOV UR6, UR42 ;  /* 0x0000002a00067c82 */ /* 0x000fe20008000000 */
[----:B------:R-:W-:Y:S07]  /*74e0*/  UMOV UR7, UR36 ;  /* 0x0000002400077c82 */ /* 0x000fee0008000000 */
[----:B------:R2:W-:Y:S01]  /*74f0*/  UTMASTG.3D [UR4], [UR8] ;  /* 0x00000004080073b5 */ /* 0x0005e20008010000 */
[----:B------:R0:W-:Y:S01]  /*7500*/  UTMACMDFLUSH ;  /* 0x00000000000079b7 */ /* 0x0001e20000000000 */
[----:B--2---:R-:W-:Y:S04]  /*7510*/  DEPBAR.LE SB0, 0x1 ;  /* 0x000080400000791a */ /* 0x004fe80000000000 */
.L_x_114:
[----:B------:R-:W-:Y:S05]  /*7520*/  BSYNC.RECONVERGENT B0 ;  /* 0x0000000000007941 */ /* 0x000fea0003800200 */
.L_x_113:
[----:B------:R-:W-:Y:S01]  /*7530*/  BAR.SYNC.DEFER_BLOCKING 0x1, 0x80 ;  /* 0x0042000000007b1d */ /* 0x000fe20000010000 */
[----:B------:R-:W-:Y:S04]  /*7540*/  UIADD3 UR40, UPT, UPT, UR51, 0x1, URZ ;  /* 0x0000000133287890 */ /* 0x000fe8000fffe0ff */
[----:B------:R-:W-:Y:S04]  /*7550*/  UISETP.NE.AND UP0, UPT, UR40, 0x4, UPT ;  /* 0x000000042800788c */ /* 0x000fe8000bf05270 */
[----:B------:R-:W-:Y:S01]  /*7560*/  USEL UR40, UR40, URZ, UP0 ;  /* 0x000000ff28287287 */ /* 0x000fe20008000000 */
[----:B------:R2:W-:Y:S01]  /*7570*/  @P6 SYNCS.ARRIVE.TRANS64.RED.A1T0 RZ, [R74+URZ], RZ ;  /* 0x000000ff4aff69a7 */ /* 0x0005e200081004ff */
[----:B------:R-:W-:Y:S01]  /*7580*/  BSSY B1, `(.L_x_115) ;  /* 0x0000018000017945 */ /* 0x000fe20003800000 */
[----:B------:R-:W3:Y:S02]  /*7590*/  @P6 SYNCS.PHASECHK.TRANS64.TRYWAIT P0, [R0+URZ+0x90], R2 ;  /* 0x00009002000065a7 */ /* 0x000ee400080011ff */
[----:B---3--:R-:W-:Y:S01]  /*75a0*/  @P6 SEL R67, RZ, 0x1, !P0 ;  /* 0x00000001ff436807 */ /* 0x008fe20004000000 */
[----:B--2---:R-:W-:Y:S06]  /*75b0*/  @!P6 BRA `(.L_x_116) ;  /* 0x000000000050e947 */ /* 0x004fec0003800000 */
        /* <DEDUP_REMOVED lines=8> */
[----:B------:R-:W-:Y:S04]  /*7640*/  SHF.L.U32 R5, R98, 0x1f, RZ ;  /* 0x0000001f62057819 */ /* 0x000fe800000006ff */
[----:B------:R-:W2:Y:S02]  /*7650*/  SYNCS.PHASECHK.TRANS64.TRYWAIT P0, [R0+URZ+0x90], R5 ;  /* 0x00009005000075a7 */ /* 0x000ea400080011ff */
[----:B--2---:R-:W-:Y:S05]  /*7660*/  @!P0 BRA `(.L_x_119) ;  /* 0x0000002400e88947 */ /* 0x004fea0003800000 */
.L_x_118:
[----:B------:R-:W-:Y:S05]  /*7670*/  BSYNC B0 ;  /* 0x0000000000007941 */ /* 0x000fea0003800000 */
.L_x_117:
[----:B------:R-:W-:Y:S02]  /*7680*/  ISETP.NE.AND P0, PT, R72, RZ, PT ;  /* 0x000000ff4800720c */ /* 0x000fe40003f05270 */
[----:B------:R-:W-:Y:S11]  /*7690*/  IADD3 R65, PT, PT, R65, 0x1, RZ ;  /* 0x0000000141417810 */ /* 0x000ff60007ffe0ff */
[----:B--2---:R-:W-:Y:S01]  /*76a0*/  @P0 IMAD.IADD R0, R99, 0x1, R2 ;  /* 0x0000000163000824 */ /* 0x004fe200078e0202 */
[----:B------:R-:W-:Y:S05]  /*76b0*/  @P0 WARPSYNC.ALL ;  /* 0x0000000000000948 */ /* 0x000fea0003800000 */
[----:B------:R2:W3:Y:S04]  /*76c0*/  @P0 LDSM.16.M88.4 R56, [R4+UR48+0x400] ;  /* 0x000400300438083b */ /* 0x0004e80008000200 */
[----:B------:R2:W4:Y:S04]  /*76d0*/  @P0 LDSM.16.M88.4 R60, [R3+0x400] ;  /* 0x00040000033c083b */ /* 0x0005280000000200 */
[----:B------:R2:W1:Y:S04]  /*76e0*/  @P0 LDSM.16.M88.4 R68, [R2+0x400] ;  /* 0x000400000244083b */ /* 0x0004680000000200 */
[----:B------:R2:W1:Y:S02]  /*76f0*/  @P0 LDSM.16.M88.4 R76, [R0+0x400] ;  /* 0x00040000004c083b */ /* 0x0004640000000200 */
.L_x_116:
[----:B------:R-:W-:Y:S05]  /*7700*/  BSYNC B1 ;  /* 0x0000000000017941 */ /* 0x000fea0003800000 */
.L_x_115:
[----:B--2---:R-:W-:Y:S05]  /*7710*/  VIADD R0, R48, 0x80 ;  /* 0x0000008030007836 */ /* 0x004fea0000000000 */
        /* <DEDUP_REMOVED lines=20> */
.L_x_120:
[----:B------:R-:W-:Y:S01]  /*7860*/  ISETP.NE.AND P6, PT, R105, RZ, PT ;  /* 0x000000ff6900720c */ /* 0x000fe20003fc5270 */
[----:B------:R-:W-:Y:S05]  /*7870*/  WARPSYNC.ALL ;  /* 0x0000000000007948 */ /* 0x000fea0003800000 */
[----:B------:R-:W-:Y:S01]  /*7880*/  R2UR UR4, R48 ;  /* 0x00000000300472ca */ /* 0x000fe200000e0000 */
[----:B------:R-:W-:Y:S01]  /*7890*/  BSSY.RECONVERGENT B0, `(.L_x_121) ;  /* 0x000008f000007945 */ /* 0x000fe20003800200 */
[----:B------:R-:W-:Y:S02]  /*78a0*/  MOV R50, UR40 ;  /* 0x0000002800327c02 */ /* 0x000fe40008000f00 */
[----:B---3--:R-:W-:Y:S02]  /*78b0*/  SHF.L.U32 R3, R56, 0x10, RZ ;  /* 0x0000001038037819 */ /* 0x008fe400000006ff */
        /* <DEDUP_REMOVED lines=33> */
[C---:B----4-:R-:W-:Y:S01]  /*7ad0*/  SHF.L.U32 R0, R60.reuse, 0x10, RZ ;  /* 0x000000103c007819 */ /* 0x050fe200000006ff */
        /* <DEDUP_REMOVED lines=106> */
.L_x_122:
[----:B------:R-:W-:Y:S05]  /*8180*/  BSYNC.RECONVERGENT B0 ;  /* 0x0000000000007941 */ /* 0x000fea0003800200 */
.L_x_121:
        /* <DEDUP_REMOVED lines=20> */
.L_x_126:
[----:B------:R-:W-:Y:S05]  /*82d0*/  BSYNC B0 ;  /* 0x0000000000007941 */ /* 0x000fea0003800000 */
.L_x_125:
[----:B------:R-:W-:Y:S11]  /*82e0*/  ISETP.NE.AND P0, PT, R72, RZ, PT ;  /* 0x000000ff4800720c */ /* 0x000ff60003f05270 */
[----:B------:R-:W-:Y:S02]  /*82f0*/  @!UPT UIADD3 URZ, UPT, UPT, URZ, URZ, URZ ;  /* 0x000000fffffff290 */ /* 0x000fe4000fffe0ff */
[----:B--2---:R-:W-:Y:S01]  /*8300*/  @P0 IADD3 R0, PT, PT, R99, R73, RZ ;  /* 0x0000004963000210 */ /* 0x004fe20007ffe0ff */
[----:B------:R-:W-:Y:S05]  /*8310*/  @P0 WARPSYNC.ALL ;  /* 0x0000000000000948 */ /* 0x000fea0003800000 */
[----:B------:R2:W3:Y:S04]  /*8320*/  @P0 LDSM.16.M88.4 R56, [R65+UR48+0x400] ;  /* 0x000400304138083b */ /* 0x0004e80008000200 */
[----:B------:R2:W4:Y:S04]  /*8330*/  @P0 LDSM.16.M88.4 R60, [R3+0x400] ;  /* 0x00040000033c083b */ /* 0x0005280000000200 */
[----:B------:R2:W1:Y:S04]  /*8340*/  @P0 LDSM.16.M88.4 R68, [R73+0x400] ;  /* 0x000400004944083b */ /* 0x0004680000000200 */
[----:B------:R2:W1:Y:S02]  /*8350*/  @P0 LDSM.16.M88.4 R76, [R0+0x400] ;  /* 0x00040000004c083b */ /* 0x0004640000000200 */
.L_x_124:
[----:B------:R-:W-:Y:S05]  /*8360*/  BSYNC B1 ;  /* 0x0000000000017941 */ /* 0x000fea0003800000 */
.L_x_123:
        /* <DEDUP_REMOVED lines=21> */
.L_x_128:
[----:B------:R-:W-:Y:S01]  /*84c0*/  ISETP.NE.AND P0, PT, R101, RZ, PT ;  /* 0x000000ff6500720c */ /* 0x000fe20003f05270 */
[----:B------:R-:W-:Y:S05]  /*84d0*/  WARPSYNC.ALL ;  /* 0x0000000000007948 */ /* 0x000fea0003800000 */
[----:B------:R-:W-:Y:S01]  /*84e0*/  R2UR UR4, R48 ;  /* 0x00000000300472ca */ /* 0x000fe200000e0000 */
[----:B------:R-:W-:Y:S01]  /*84f0*/  BSSY.RECONVERGENT B0, `(.L_x_129) ;  /* 0x000008c000007945 */ /* 0x000fe20003800200 */
[C---:B---3--:R-:W-:Y:S02]  /*8500*/  SHF.L.U32 R0, R56.reuse, 0x10, RZ ;  /* 0x0000001038007819 */ /* 0x048fe400000006ff */
[----:B------:R-:W-:Y:S02]  /*8510*/  LOP3.LUT R2, R56, 0xffff0000, RZ, 0xc0, !PT ;  /* 0xffff000038027812 */ /* 0x000fe400078ec0ff */
[C---:B------:R-:W-:Y:S02]  /*8520*/  SHF.L.U32 R3, R57.reuse, 0x10, RZ ;  /* 0x0000001039037819 */ /* 0x040fe400000006ff */
[----:B------:R-:W-:Y:S02]  /*8530*/  LOP3.LUT R48, R57, 0xffff0000, RZ, 0xc0, !PT ;  /* 0xffff000039307812 */ /* 0x000fe400078ec0ff */
[C---:B------:R-:W-:Y:S02]  /*8540*/  SHF.L.U32 R50, R58.reuse, 0x10, RZ ;  /* 0x000000103a327819 */ /* 0x040fe400000006ff */
[----:B------:R-:W-:Y:S01]  /*8550*/  LOP3.LUT R51, R58, 0xffff0000, RZ, 0xc0, !PT ;  /* 0xffff00003a337812 */ /* 0x000fe200078ec0ff */
[----:B-1----:R-:W1:Y:S01]  /*8560*/  LDTM.16dp256bit.x8 R4, tmem[UR4+0xc0] ;  /* 0x0000c004000479ee */ /* 0x002e6200081a0000 */
[C---:B------:R-:W-:Y:S01]  /*8570*/  SHF.L.U32 R52, R59.reuse, 0x10, RZ ;  /* 0x000000103b347819 */ /* 0x040fe200000006ff */
[----:B------:R-:W-:Y:S01]  /*8580*/  NOP ;  /* 0x0000000000007918 */ /* 0x000fe20000000000 */
[----:B------:R-:W-:Y:S02]  /*8590*/  LOP3.LUT R53, R59, 0xffff0000, RZ, 0xc0, !PT ;  /* 0xffff00003b357812 */ /* 0x000fe400078ec0ff */
[----:B------:R-:W-:Y:S02]  /*85a0*/  R2UR UR5, R64 ;  /* 0x00000000400572ca */ /* 0x000fe400000e0000 */
[C---:B----4-:R-:W-:Y:S02]  /*85b0*/  SHF.L.U32 R54, R60.reuse, 0x10, RZ ;  /* 0x000000103c367819 */ /* 0x050fe400000006ff */
[----:B------:R-:W-:Y:S02]  /*85c0*/  LOP3.LUT R55, R60, 0xffff0000, RZ, 0xc0, !PT ;  /* 0xffff00003c377812 */ /* 0x000fe400078ec0ff */
[C---:B------:R-:W-:Y:S02]  /*85d0*/  SHF.L.U32 R56, R61.reuse, 0x10, RZ ;  /* 0x000000103d387819 */ /* 0x040fe400000006ff */
[----:B------:R-:W-:Y:S02]  /*85e0*/  LOP3.LUT R57, R61, 0xffff0000, RZ, 0xc0, !PT ;  /* 0xffff00003d397812 */ /* 0x000fe400078ec0ff */
[C---:B------:R-:W-:Y:S02]  /*85f0*/  SHF.L.U32 R58, R62.reuse, 0x10, RZ ;  /* 0x000000103e3a7819 */ /* 0x040fe400000006ff */
[----:B------:R-:W-:Y:S01]  /*8600*/  LOP3.LUT R59, R62, 0xffff0000, RZ, 0xc0, !PT ;  /* 0xffff00003e3b7812 */ /* 0x000fe200078ec0ff */
[----:B------:R-:W-:Y:S01]  /*8610*/  UIADD3 UR5, UPT, UPT, UR5, 0x120, URZ ;  /* 0x0000012005057890 */ /* 0x000fe2000fffe0ff */
[C---:B------:R-:W-:Y:S02]  /*8620*/  SHF.L.U32 R60, R63.reuse, 0x10, RZ ;  /* 0x000000103f3c7819 */ /* 0x040fe400000006ff */
[----:B------:R-:W-:Y:S01]  /*8630*/  LOP3.LUT R61, R63, 0xffff0000, RZ, 0xc0, !PT ;  /* 0xffff00003f3d7812 */ /* 0x000fe200078ec0ff */
[----:B------:R-:W-:Y:S01]  /*8640*/  UPRMT UR5, UR37, 0x654, UR5 ;  /* 0x0000065425057896 */ /* 0x000fe20008000005 */
[C---:B------:R-:W-:Y:S01]  /*8650*/  SHF.L.U32 R62, R68.reuse, 0x10, RZ ;  /* 0x00000010443e7819 */ /* 0x040fe200000006ff */
[C---:B-1----:R-:W-:Y:S01]  /*8660*/  FMUL R4, R47.reuse, R4 ;  /* 0x000000042f047220 */ /* 0x042fe20000400000 */
[C---:B------:R-:W-:Y:S01]  /*8670*/  FMUL R5, R47.reuse, R5 ;  /* 0x000000052f057220 */ /* 0x040fe20000400000 */
[----:B------:R-:W-:Y:S01]  /*8680*/  FMUL R6, R47, R6 ;  /* 0x000000062f067220 */ /* 0x000fe20000400000 */
[----:B------:R-:W-:Y:S01]  /*8690*/  LOP3.LUT R63, R68, 0xffff0000, RZ, 0xc0, !PT ;  /* 0xffff0000443f7812 */ /* 0x000fe200078ec0ff */
[C---:B------:R-:W-:Y:S01]  /*86a0*/  FFMA R4, R49.reuse, R0, R4 ;  /* 0x0000000031047223 */ /* 0x040fe20000000004 */
[----:B------:R-:W-:Y:S01]  /*86b0*/  FFMA R5, R49, R2, R5 ;  /* 0x0000000231057223 */ /* 0x000fe20000000005 */
[----:B------:R-:W-:Y:S01]  /*86c0*/  SHF.L.U32 R64, R69, 0x10, RZ ;  /* 0x0000001045407819 */ /* 0x000fe200000006ff */
[----:B------:R-:W-:Y:S01]  /*86d0*/  SYNCS.ARRIVE.TRANS64.RED.A1T0 RZ, [UR5], RZ ;  /* 0x000000ffffff79a7 */ /* 0x000fe20008100405 */
[----:B------:R-:W-:Y:S01]  /*86e0*/  FFMA R6, R49, R3, R6 ;  /* 0x0000000331067223 */ /* 0x000fe20000000006 */
[----:B------:R-:W-:Y:S01]  /*86f0*/  FMUL R7, R47, R7 ;  /* 0x000000072f077220 */ /* 0x000fe20000400000 */
[----:B------:R-:W-:Y:S01]  /*8700*/  LOP3.LUT R65, R69, 0xffff0000, RZ, 0xc0, !PT ;  /* 0xffff000045417812 */ /* 0x000fe200078ec0ff */
[----:B------:R-:W-:Y:S01]  /*8710*/  FMUL R8, R47, R8 ;  /* 0x000000082f087220 */ /* 0x000fe20000400000 */
[----:B------:R-:W-:Y:S01]  /*8720*/  F2FP.BF16.F32.PACK_AB R4, R5, R4 ;  /* 0x000000040504723e */ /* 0x000fe200000010ff */
[----:B------:R-:W-:Y:S01]  /*8730*/  FFMA R7, R49, R48, R7 ;  /* 0x0000003031077223 */ /* 0x000fe20000000007 */
[----:B------:R-:W-:Y:S01]  /*8740*/  FMUL R9, R47, R9 ;  /* 0x000000092f097220 */ /* 0x000fe20000400000 */
[----:B------:R-:W-:Y:S01]  /*8750*/  FFMA R8, R49, R50, R8 ;  /* 0x0000003231087223 */ /* 0x000fe20000000008 */
[C---:B------:R-:W-:Y:S01]  /*8760*/  SHF.L.U32 R66, R70.reuse, 0x10, RZ ;  /* 0x0000001046427819 */ /* 0x040fe200000006ff */
[----:B------:R-:W-:Y:S01]  /*8770*/  FMUL R0, R47, R10 ;  /* 0x0000000a2f007220 */ /* 0x000fe20000400000 */
[----:B------:R-:W-:Y:S01]  /*8780*/  F2FP.BF16.F32.PACK_AB R5, R7, R6 ;  /* 0x000000060705723e */ /* 0x000fe200000010ff */
[----:B------:R-:W-:Y:S01]  /*8790*/  FFMA R9, R49, R51, R9 ;  /* 0x0000003331097223 */ /* 0x000fe20000000009 */
[----:B------:R-:W-:Y:S01]  /*87a0*/  FMUL R2, R47, R11 ;  /* 0x0000000b2f027220 */ /* 0x000fe20000400000 */
[----:B------:R-:W-:Y:S01]  /*87b0*/  FFMA R0, R49, R52, R0 ;  /* 0x0000003431007223 */ /* 0x000fe20000000000 */
[----:B------:R-:W-:Y:S01]  /*87c0*/  LOP3.LUT R67, R70, 0xffff0000, RZ, 0xc0, !PT ;  /* 0xffff000046437812 */ /* 0x000fe200078ec0ff */
[----:B------:R-:W-:Y:S01]  /*87d0*/  FMUL R3, R47, R12 ;  /* 0x0000000c2f037220 */ /* 0x000fe20000400000 */
[----:B------:R-:W-:Y:S01]  /*87e0*/  F2FP.BF16.F32.PACK_AB R6, R9, R8 ;  /* 0x000000080906723e */ /* 0x000fe200000010ff */
[----:B------:R-:W-:Y:S01]  /*87f0*/  FFMA R2, R49, R53, R2 ;  /* 0x0000003531027223 */ /* 0x000fe20000000002 */
[----:B------:R-:W-:Y:S01]  /*8800*/  FMUL R10, R47, R13 ;  /* 0x0000000d2f0a7220 */ /* 0x000fe20000400000 */
[----:B------:R-:W-:Y:S01]  /*8810*/  FFMA R3, R49, R54, R3 ;  /* 0x0000003631037223 */ /* 0x000fe20000000003 */
[----:B------:R-:W-:Y:S01]  /*8820*/  SHF.L.U32 R68, R71, 0x10, RZ ;  /* 0x0000001047447819 */ /* 0x000fe200000006ff */
[----:B------:R-:W-:Y:S01]  /*8830*/  FMUL R11, R47, R14 ;  /* 0x0000000e2f0b7220 */ /* 0x000fe20000400000 */
[----:B------:R-:W-:Y:S01]  /*8840*/  F2FP.BF16.F32.PACK_AB R7, R2, R0 ;  /* 0x000000000207723e */ /* 0x000fe200000010ff */
[----:B------:R-:W-:Y:S01]  /*8850*/  FFMA R10, R49, R55, R10 ;  /* 0x00000037310a7223 */ /* 0x000fe2000000000a */
[----:B------:R-:W-:Y:S01]  /*8860*/  FMUL R15, R47, R15 ;  /* 0x0000000f2f0f7220 */ /* 0x000fe20000400000 */
[----:B------:R-:W-:Y:S01]  /*8870*/  FFMA R11, R49, R56, R11 ;  /* 0x00000038310b7223 */ /* 0x000fe2000000000b */
[----:B------:R-:W-:Y:S01]  /*8880*/  LOP3.LUT R69, R71, 0xffff0000, RZ, 0xc0, !PT ;  /* 0xffff000047457812 */ /* 0x000fe200078ec0ff */
[----:B------:R1:W-:Y:S01]  /*8890*/  STSM.16.M88.4 [R107+0x6400], R4 ;  /* 0x006400046b007844 */ /* 0x0003e20000000200 */
[----:B------:R-:W-:Y:S01]  /*88a0*/  F2FP.BF16.F32.PACK_AB R8, R10, R3 ;  /* 0x000000030a08723e */ /* 0x000fe200000010ff */
[----:B------:R-:W-:Y:S01]  /*88b0*/  FFMA R15, R49, R57, R15 ;  /* 0x00000039310f7223 */ /* 0x000fe2000000000f */
[C---:B------:R-:W-:Y:S01]  /*88c0*/  FMUL R12, R47.reuse, R16 ;  /* 0x000000102f0c7220 */ /* 0x040fe20000400000 */
[C---:B------:R-:W-:Y:S01]  /*88d0*/  FMUL R13, R47.reuse, R17 ;  /* 0x000000112f0d7220 */ /* 0x040fe20000400000 */
[----:B------:R-:W-:Y:S01]  /*88e0*/  FMUL R14, R47, R18 ;  /* 0x000000122f0e7220 */ /* 0x000fe20000400000 */
[C---:B------:R-:W-:Y:S01]  /*88f0*/  SHF.L.U32 R70, R76.reuse, 0x10, RZ ;  /* 0x000000104c467819 */ /* 0x040fe200000006ff */
[----:B------:R-:W-:Y:S01]  /*8900*/  FFMA R12, R49, R58, R12 ;  /* 0x0000003a310c7223 */ /* 0x000fe2000000000c */
[----:B------:R-:W-:Y:S01]  /*8910*/  F2FP.BF16.F32.PACK_AB R9, R15, R11 ;  /* 0x0000000b0f09723e */ /* 0x000fe200000010ff */
[C---:B------:R-:W-:Y:S01]  /*8920*/  FFMA R13, R49.reuse, R59, R13 ;  /* 0x0000003b310d7223 */ /* 0x040fe2000000000d */
[----:B------:R-:W-:Y:S01]  /*8930*/  FFMA R14, R49, R60, R14 ;  /* 0x0000003c310e7223 */ /* 0x000fe2000000000e */
[C---:B------:R-:W-:Y:S01]  /*8940*/  FMUL R19, R47.reuse, R19 ;  /* 0x000000132f137220 */ /* 0x040fe20000400000 */
        /* <DEDUP_REMOVED lines=22> */
[----:B------:R-:W-:Y:S01]  /*8ab0*/  FFMA R21, R49, R67, R21 ;  /* 0x0000004331157223 */ /* 0x000fe20000000015 */
[C---:B------:R-:W-:Y:S01]  /*8ac0*/  FMUL R27, R47.reuse, R27 ;  /* 0x0000001b2f1b7220 */ /* 0x040fe20000400000 */
[C---:B------:R-:W-:Y:S01]  /*8ad0*/  FMUL R24, R47.reuse, R28 ;  /* 0x0000001c2f187220 */ /* 0x040fe20000400000 */
[----:B------:R-:W-:Y:S01]  /*8ae0*/  FMUL R25, R47, R29 ;  /* 0x0000001d2f197220 */ /* 0x000fe20000400000 */
[----:B------:R-:W-:Y:S01]  /*8af0*/  FFMA R22, R49, R68, R22 ;  /* 0x0000004431167223 */ /* 0x000fe20000000016 */
[----:B------:R-:W-:Y:S01]  /*8b00*/  FMUL R26, R47, R30 ;  /* 0x0000001e2f1a7220 */ /* 0x000fe20000400000 */
[----:B------:R-:W-:Y:S01]  /*8b10*/  FFMA R27, R49, R69, R27 ;  /* 0x00000045311b7223 */ /* 0x000fe2000000001b */
[----:B------:R-:W-:Y:S01]  /*8b20*/  FMUL R31, R47, R31 ;  /* 0x0000001f2f1f7220 */ /* 0x000fe20000400000 */
[----:B------:R-:W-:Y:S01]  /*8b30*/  FFMA R24, R49, R70, R24 ;  /* 0x0000004631187223 */ /* 0x000fe20000000018 */
[----:B------:R-:W-:Y:S01]  /*8b40*/  LOP3.LUT R75, R78, 0xffff0000, RZ, 0xc0, !PT ;  /* 0xffff00004e4b7812 */ /* 0x000fe200078ec0ff */
[----:B------:R-:W-:Y:S01]  /*8b50*/  FMUL R28, R47, R32 ;  /* 0x000000202f1c7220 */ /* 0x000fe20000400000 */
[----:B------:R-:W-:Y:S01]  /*8b60*/  FFMA R25, R49, R71, R25 ;  /* 0x0000004731197223 */ /* 0x000fe20000000019 */
[----:B------:R-:W-:Y:S01]  /*8b70*/  SHF.L.U32 R76, R79, 0x10, RZ ;  /* 0x000000104f4c7819 */ /* 0x000fe200000006ff */
[----:B------:R-:W-:Y:S01]  /*8b80*/  FMUL R29, R47, R33 ;  /* 0x000000212f1d7220 */ /* 0x000fe20000400000 */
[----:B------:R-:W-:Y:S01]  /*8b90*/  FFMA R26, R49, R72, R26 ;  /* 0x00000048311a7223 */ /* 0x000fe2000000001a */
[----:B------:R-:W-:Y:S01]  /*8ba0*/  LOP3.LUT R77, R79, 0xffff0000, RZ, 0xc0, !PT ;  /* 0xffff00004f4d7812 */ /* 0x000fe200078ec0ff */
        /* <DEDUP_REMOVED lines=9> */
[----:B------:R-:W-:Y:S02]  /*8c40*/  F2FP.BF16.F32.PACK_AB R24, R25, R24 ;  /* 0x000000181918723e */ /* 0x000fe400000010ff */
[----:B------:R-:W-:Y:S01]  /*8c50*/  F2FP.BF16.F32.PACK_AB R25, R31, R26 ;  /* 0x0000001a1f19723e */ /* 0x000fe200000010ff */
[----:B------:R1:W-:Y:S01]  /*8c60*/  STSM.16.M88.4 [R108+0x6000], R16 ;  /* 0x006000106c007844 */ /* 0x0003e20000000200 */
[----:B------:R-:W-:Y:S02]  /*8c70*/  F2FP.BF16.F32.PACK_AB R26, R29, R28 ;  /* 0x0000001c1d1a723e */ /* 0x000fe400000010ff */
[----:B------:R-:W-:Y:S05]  /*8c80*/  F2FP.BF16.F32.PACK_AB R27, R35, R30 ;  /* 0x0000001e231b723e */ /* 0x000fea00000010ff */
        /* <DEDUP_REMOVED lines=18> */
.L_x_130:
[----:B------:R-:W-:Y:S05]  /*8db0*/  BSYNC.RECONVERGENT B0 ;  /* 0x0000000000007941 */ /* 0x000fea0003800200 */
.L_x_129:
[----:B------:R-:W-:Y:S01]  /*8dc0*/  BAR.SYNC.DEFER_BLOCKING 0x1, 0x80 ;  /* 0x0042000000007b1d */ /* 0x000fe20000010000 */
[----:B------:R-:W-:Y:S01]  /*8dd0*/  UISETP.NE.AND UP0, UPT, UR49, -0x4, UPT ;  /* 0xfffffffc3100788c */ /* 0x000fe2000bf05270 */
[----:B------:R-:W-:Y:S08]  /*8de0*/  IADD3 R45, PT, PT, R45, 0x1, RZ ;  /* 0x000000012d2d7810 */ /* 0x000ff00007ffe0ff */
[----:B------:R-:W-:Y:S05]  /*8df0*/  BRA.U !UP0, `(.L_x_131) ;  /* 0x0000000108287547 */ /* 0x000fea000b800000 */
[----:B------:R-:W-:Y:S01]  /*8e00*/  ISETP.NE.AND P0, PT, R105, RZ, PT ;  /* 0x000000ff6900720c */ /* 0x000fe20003f05270 */
[----:B------:R-:W-:Y:S01]  /*8e10*/  IMAD.U32 R2, RZ, RZ, UR51 ;  /* 0x00000033ff027e24 */ /* 0x000fe2000f8e00ff */
[----:B------:R-:W-:Y:S01]  /*8e20*/  UIADD3 UR51, UPT, UPT, UR51, 0x1, URZ ;  /* 0x0000000133337890 */ /* 0x000fe2000fffe0ff */
[----:B------:R-:W-:Y:S03]  /*8e30*/  IMAD.U32 R0, RZ, RZ, UR37 ;  /* 0x00000025ff007e24 */ /* 0x000fe6000f8e00ff */
[----:B------:R-:W-:Y:S04]  /*8e40*/  UISETP.NE.AND UP0, UPT, UR51, 0x4, UPT ;  /* 0x000000043300788c */ /* 0x000fe8000bf05270 */
[----:B------:R-:W-:Y:S03]  /*8e50*/  USEL UR51, UR51, URZ, UP0 ;  /* 0x000000ff33337287 */ /* 0x000fe60008000000 */
[----:B------:R-:W-:Y:S05]  /*8e60*/  @P0 LEA R2, R2, UR48, 0x3 ;  /* 0x0000003002020c11 */ /* 0x000fea000f8e18ff */
[----:B------:R-:W-:Y:S05]  /*8e70*/  @P0 VIADD R2, R2, 0xb0 ;  /* 0x000000b002020836 */ /* 0x000fea0000000000 */
[----:B------:R-:W-:Y:S04]  /*8e80*/  @P0 PRMT R0, R0, 0x654, R2 ;  /* 0x0000065400000816 */ /* 0x000fe80000000002 */
[----:B------:R2:W-:Y:S03]  /*8e90*/  @P0 SYNCS.ARRIVE.TRANS64.RED.A1T0 RZ, [R0+URZ], RZ ;  /* 0x000000ff00ff09a7 */ /* 0x0005e600081004ff */
.L_x_131:
[----:B------:R-:W-:Y:S01]  /*8ea0*/  ISETP.NE.AND P2, PT, R102, RZ, PT ;  /* 0x000000ff6600720c */ /* 0x000fe20003f45270 */
[----:B------:R-:W-:Y:S01]  /*8eb0*/  UIADD3 UR49, UPT, UPT, UR49, 0x4, URZ ;  /* 0x0000000431317890 */ /* 0x000fe2000fffe0ff */
[----:B------:R-:W-:Y:S01]  /*8ec0*/  ISETP.NE.AND P0, PT, R104, 0x2, PT ;  /* 0x000000026800780c */ /* 0x000fe20003f05270 */
[----:B------:R-:W-:Y:S01]  /*8ed0*/  IMAD.IADD R14, R43, 0x1, R86 ;  /* 0x000000012b0e7824 */ /* 0x000fe200078e0256 */
[----:B------:R-:W-:Y:S01]  /*8ee0*/  ISETP.NE.AND P1, PT, R45, 0x4, PT ;  /* 0x000000042d00780c */ /* 0x000fe20003f25270 */
[----:B------:R-:W-:Y:S01]  /*8ef0*/  IMAD.IADD R15, R44, 0x1, R87 ;  /* 0x000000012c0f7824 */ /* 0x000fe200078e0257 */
[----:B------:R-:W-:Y:S02]  /*8f00*/  SEL R2, RZ, 0x1, P0 ;  /* 0x00000001ff027807 */ /* 0x000fe40000000000 */
[----:B--2---:R-:W-:Y:S02]  /*8f10*/  SEL R0, RZ, 0x1, P1 ;  /* 0x00000001ff007807 */ /* 0x004fe40000800000 */
[----:B------:R-:W-:Y:S02]  /*8f20*/  LOP3.LUT R96, R96, R2, RZ, 0x3c, !PT ;  /* 0x0000000260607212 */ /* 0x000fe400078e3cff */
[----:B------:R-:W-:Y:S02]  /*8f30*/  LOP3.LUT R97, R97, R0, RZ, 0x3c, !PT ;  /* 0x0000000061617212 */ /* 0x000fe400078e3cff */
[----:B------:R-:W-:Y:S02]  /*8f40*/  @P2 R2UR UR36, R95 ;  /* 0x000000005f2422ca */ /* 0x000fe400000e0000 */
[----:B------:R-:W-:Y:S02]  /*8f50*/  SEL R104, R104, RZ, P0 ;  /* 0x000000ff68687207 */ /* 0x000fe40000000000 */
[----:B------:R-:W-:Y:S01]  /*8f60*/  SEL R45, R45, RZ, P1 ;  /* 0x000000ff2d2d7207 */ /* 0x000fe20000800000 */
[----:B------:R-:W-:Y:S10]  /*8f70*/  @P2 BRA `(.L_x_132) ;  /* 0xffffffc000082947 */ /* 0x000ff4000383ffff */
[----:B------:R-:W-:-:S09]  /*8f80*/  UISETP.NE.AND UP0, UPT, UR50, URZ, UPT ;  /* 0x000000ff3200728c */ /* 0x000fd2000bf05270 */
[----:B------:R-:W-:Y:S05]  /*8f90*/  BRA.U !UP0, `(.L_x_133) ;  /* 0x0000000108487547 */ /* 0x000fea000b800000 */
[----:B------:R-:W2:Y:S02]  /*8fa0*/  LDCU.64 UR4, c[0x0][0x890] ;  /* 0x00011200ff0477ac */ /* 0x000ea40008000a00 */
[----:B--2---:R-:W-:-:S04]  /*8fb0*/  UISETP.NE.U32.AND UP0, UPT, UR4, URZ, UPT ;  /* 0x000000ff0400728c */ /* 0x004fc8000bf05070 */
[----:B------:R-:W-:-:S09]  /*8fc0*/  UISETP.NE.AND.EX UP0, UPT, UR5, URZ, UPT, UP0 ;  /* 0x000000ff0500728c */ /* 0x000fd2000bf05300 */
[----:B------:R-:W-:Y:S05]  /*8fd0*/  BRA.U UP0, `(.L_x_134) ;  /* 0x00000001000c7547 */ /* 0x000fea000b800000 */
[----:B------:R-:W-:-:S13]  /*8fe0*/  FSETP.NEU.AND P0, PT, R49, RZ, PT ;  /* 0x000000ff3100720b */ /* 0x000fda0003f0d000 */
[----:B------:R-:W-:Y:S05]  /*8ff0*/  @!P0 EXIT ;  /* 0x000000000000894d */ /* 0x000fea0003800000 */
[----:B------:R-:W-:Y:S05]  /*9000*/  BRA `(.L_x_133) ;  /* 0x00000000002c7947 */ /* 0x000fea0003800000 */
.L_x_134:
[----:B------:R-:W-:Y:S01]  /*9010*/  ISETP.NE.AND P0, PT, R103, RZ, PT ;  /* 0x000000ff6700720c */ /* 0x000fe20003f05270 */
[----:B------:R-:W-:-:S12]  /*9020*/  BSSY.RECONVERGENT B0, `(.L_x_133) ;  /* 0x0000009000007945 */ /* 0x000fd80003800200 */
[----:B------:R-:W-:Y:S05]  /*9030*/  @P0 BRA `(.L_x_135) ;  /* 0x0000000000140947 */ /* 0x000fea0003800000 */
[----:B------:R-:W2:Y:S02]  /*9040*/  LDCU.64 UR4, c[0x0][0x888] ;  /* 0x00011100ff0477ac */ /* 0x000ea40008000a00 */
[----:B--2---:R-:W-:-:S04]  /*9050*/  ISETP.NE.U32.AND P0, PT, RZ, UR4, PT ;  /* 0x00000004ff007c0c */ /* 0x004fc8000bf05070 */
[----:B------:R-:W-:-:S13]  /*9060*/  ISETP.NE.AND.EX P0, PT, RZ, UR5, PT, P0 ;  /* 0x00000005ff007c0c */ /* 0x000fda000bf05300 */
[----:B------:R-:W-:Y:S05]  /*9070*/  @!P0 EXIT ;  /* 0x000000000000894d */ /* 0x000fea0003800000 */
[----:B------:R-:W-:Y:S05]  /*9080*/  BRA `(.L_x_136) ;  /* 0x0000000000087947 */ /* 0x000fea0003800000 */
.L_x_135:
[----:B------:R-:W-:-:S13]  /*9090*/  FSETP.NEU.AND P0, PT, R49, RZ, PT ;  /* 0x000000ff3100720b */ /* 0x000fda0003f0d000 */
[----:B------:R-:W-:Y:S05]  /*90a0*/  @!P0 EXIT ;  /* 0x000000000000894d */ /* 0x000fea0003800000 */
.L_x_136:
[----:B------:R-:W-:Y:S05]  /*90b0*/  BSYNC.RECONVERGENT B0 ;  /* 0x0000000000007941 */ /* 0x000fea0003800200 */
.L_x_133:
[----:B------:R-:W-:Y:S01]  /*90c0*/  ULEA UR4, UR51, UR48, 0x3 ;  /* 0x0000003033047291 */ /* 0x000fe2000f8e18ff */
[----:B------:R-:W-:-:S04]  /*90d0*/  DEPBAR.LE SB0, 0x0 ;  /* 0x000080000000791a */ /* 0x000fc80000000000 */
[----:B------:R-:W-:-:S04]  /*90e0*/  UIADD3 UR4, UPT, UPT, UR4, 0xb0, URZ ;  /* 0x000000b004047890 */ /* 0x000fc8000fffe0ff */
[----:B------:R-:W-:-:S09]  /*90f0*/  UPRMT UR4, UR37, 0x654, UR4 ;  /* 0x0000065425047896 */ /* 0x000fd20008000004 */
[----:B------:R-:W-:Y:S01]  /*9100*/  SYNCS.ARRIVE.TRANS64.RED.A1T0 RZ, [UR4], RZ ;  /* 0x000000ffffff79a7 */ /* 0x000fe20008100404 */
[----:B------:R-:W-:Y:S05]  /*9110*/  EXIT ;  /* 0x000000000000794d */ /* 0x000fea0003800000 */
.L_x_20:
[----:B--2---:R2:W1:Y:S02]  /*9120*/  SYNCS.PHASECHK.TRANS64.TRYWAIT P0, [R2+URZ+0x150], R3 ;  /* 0x00015003020075a7 */ /* 0x00446400080011ff */
[----:B-1----:R-:W-:Y:S05]  /*9130*/  @!P0 NANOSLEEP.SYNCS 0x989680 ;  /* 0x009896800000895d */ /* 0x002fea0003900000 */
[----:B------:R-:W1:Y:S02]  /*9140*/  @!P0 SYNCS.PHASECHK.TRANS64 P0, [R2+URZ+0x150], R3 ;  /* 0x00015003020085a7 */ /* 0x000e6400080010ff */
[----:B-1----:R-:W-:Y:S05]  /*9150*/  @!P0 BRA `(.L_x_20) ;  /* 0xfffffffc00f08947 */ /* 0x002fea000383ffff */
[----:B------:R-:W-:Y:S05]  /*9160*/  BRA `(.L_x_137) ;  /* 0xffffff8400507947 */ /* 0x000fea000383ffff */
.L_x_23:
[----:B-1----:R-:W-:-:S07]  /*9170*/  MOV R2, UR33 ;  /* 0x0000002100027c02 */ /* 0x002fce0008000f00 */
.L_x_138:
[----:B-1----:R1:W2:Y:S02]  /*9180*/  SYNCS.PHASECHK.TRANS64.TRYWAIT P0, [R2+URZ+0x48], R4 ;  /* 0x00004804020075a7 */ /* 0x0022a400080011ff */
[----:B--2---:R-:W-:Y:S05]  /*9190*/  @!P0 NANOSLEEP.SYNCS 0x989680 ;  /* 0x009896800000895d */ /* 0x004fea0003900000 */
[----:B------:R-:W2:Y:S02]  /*91a0*/  @!P0 SYNCS.PHASECHK.TRANS64 P0, [R2+URZ+0x48], R4 ;  /* 0x00004804020085a7 */ /* 0x000ea400080010ff */
[----:B--2---:R-:W-:Y:S05]  /*91b0*/  @!P0 BRA `(.L_x_138) ;  /* 0xfffffffc00f08947 */ /* 0x004fea000383ffff */
[----:B------:R-:W-:Y:S05]  /*91c0*/  BRA `(.L_x_22) ;  /* 0xffffff8400a07947 */ /* 0x000fea000383ffff */
.L_x_29:
[----:B-1----:R-:W-:-:S07]  /*91d0*/  MOV R2, UR17 ;  /* 0x0000001100027c02 */ /* 0x002fce0008000f00 */
.L_x_139:
[----:B-1----:R1:W2:Y:S02]  /*91e0*/  SYNCS.PHASECHK.TRANS64.TRYWAIT P0, [R2+URZ+0x48], R4 ;  /* 0x00004804020075a7 */ /* 0x0022a400080011ff */
[----:B--2---:R-:W-:Y:S05]  /*91f0*/  @!P0 NANOSLEEP.SYNCS 0x989680 ;  /* 0x009896800000895d */ /* 0x004fea0003900000 */
[----:B------:R-:W2:Y:S02]  /*9200*/  @!P0 SYNCS.PHASECHK.TRANS64 P0, [R2+URZ+0x48], R4 ;  /* 0x00004804020085a7 */ /* 0x000ea400080010ff */
[----:B--2---:R-:W-:Y:S05]  /*9210*/  @!P0 BRA `(.L_x_139) ;  /* 0xfffffffc00f08947 */ /* 0x004fea000383ffff */
[----:B------:R-:W-:Y:S05]  /*9220*/  BRA `(.L_x_28) ;  /* 0xffffff8800487947 */ /* 0x000fea000383ffff */
.L_x_33:
[----:B-1----:R1:W2:Y:S02]  /*9230*/  SYNCS.PHASECHK.TRANS64.TRYWAIT P0, [R2+URZ+0xe0], R3 ;  /* 0x0000e003020075a7 */ /* 0x0022a400080011ff */
[----:B--2---:R-:W-:Y:S05]  /*9240*/  @!P0 NANOSLEEP.SYNCS 0x989680 ;  /* 0x009896800000895d */ /* 0x004fea0003900000 */
[----:B------:R-:W2:Y:S02]  /*9250*/  @!P0 SYNCS.PHASECHK.TRANS64 P0, [R2+URZ+0xe0], R3 ;  /* 0x0000e003020085a7 */ /* 0x000ea400080010ff */
[----:B--2---:R-:W-:Y:S05]  /*9260*/  @!P0 BRA `(.L_x_33) ;  /* 0xfffffffc00f08947 */ /* 0x004fea000383ffff */
[----:B------:R-:W-:Y:S05]  /*9270*/  BRA `(.L_x_140) ;  /* 0xffffff8800d87947 */ /* 0x000fea000383ffff */
.L_x_37:
[----:B----4-:R-:W-:-:S07]  /*9280*/  MOV R0, UR5 ;  /* 0x0000000500007c02 */ /* 0x010fce0008000f00 */
.L_x_141:
[----:B-1----:R1:W2:Y:S02]  /*9290*/  SYNCS.PHASECHK.TRANS64.TRYWAIT P0, [R0+URZ], R2 ;  /* 0x00000002000075a7 */ /* 0x0022a400080011ff */
[----:B--2---:R-:W-:Y:S05]  /*92a0*/  @!P0 NANOSLEEP.SYNCS 0x989680 ;  /* 0x009896800000895d */ /* 0x004fea0003900000 */
[----:B------:R-:W2:Y:S02]  /*92b0*/  @!P0 SYNCS.PHASECHK.TRANS64 P0, [R0+URZ], R2 ;  /* 0x00000002000085a7 */ /* 0x000ea400080010ff */
[----:B--2---:R-:W-:Y:S05]  /*92c0*/  @!P0 BRA `(.L_x_141) ;  /* 0xfffffffc00f08947 */ /* 0x004fea000383ffff */
[----:B------:R-:W-:Y:S05]  /*92d0*/  BRA `(.L_x_142) ;  /* 0xffffff9000487947 */ /* 0x000fea000383ffff */
.L_x_38:
[----:B----4-:R-:W-:-:S07]  /*92e0*/  MOV R0, UR5 ;  /* 0x0000000500007c02 */ /* 0x010fce0008000f00 */
.L_x_143:
[----:B-1----:R1:W2:Y:S02]  /*92f0*/  SYNCS.PHASECHK.TRANS64.TRYWAIT P0, [R0+URZ], R3 ;  /* 0x00000003000075a7 */ /* 0x0022a400080011ff */
[----:B--2---:R-:W-:Y:S05]  /*9300*/  @!P0 NANOSLEEP.SYNCS 0x989680 ;  /* 0x009896800000895d */ /* 0x004fea0003900000 */
[----:B------:R-:W2:Y:S02]  /*9310*/  @!P0 SYNCS.PHASECHK.TRANS64 P0, [R0+URZ], R3 ;  /* 0x00000003000085a7 */ /* 0x000ea400080010ff */
[----:B--2---:R-:W-:Y:S05]  /*9320*/  @!P0 BRA `(.L_x_143) ;  /* 0xfffffffc00f08947 */ /* 0x004fea000383ffff */
[----:B------:R-:W-:Y:S05]  /*9330*/  BRA `(.L_x_144) ;  /* 0xffffff9000547947 */ /* 0x000fea000383ffff */
.L_x_39:
[----:B----4-:R-:W-:-:S07]  /*9340*/  MOV R0, UR5 ;  /* 0x0000000500007c02 */ /* 0x010fce0008000f00 */
.L_x_145:
[----:B-1----:R1:W2:Y:S02]  /*9350*/  SYNCS.PHASECHK.TRANS64.TRYWAIT P0, [R0+URZ], R3 ;  /* 0x00000003000075a7 */ /* 0x0022a400080011ff */
[----:B--2---:R-:W-:Y:S05]  /*9360*/  @!P0 NANOSLEEP.SYNCS 0x989680 ;  /* 0x009896800000895d */ /* 0x004fea0003900000 */
[----:B------:R-:W2:Y:S02]  /*9370*/  @!P0 SYNCS.PHASECHK.TRANS64 P0, [R0+URZ], R3 ;  /* 0x00000003000085a7 */ /* 0x000ea400080010ff */
[----:B--2---:R-:W-:Y:S05]  /*9380*/  @!P0 BRA `(.L_x_145) ;  /* 0xfffffffc00f08947 */ /* 0x004fea000383ffff */
[----:B------:R-:W-:Y:S05]  /*9390*/  BRA `(.L_x_146) ;  /* 0xffffff9000607947 */ /* 0x000fea000383ffff */
.L_x_40:
[----:B----4-:R-:W-:-:S07]  /*93a0*/  MOV R0, UR5 ;  /* 0x0000000500007c02 */ /* 0x010fce0008000f00 */
.L_x_147:
[----:B-1----:R1:W2:Y:S02]  /*93b0*/  SYNCS.PHASECHK.TRANS64.TRYWAIT P0, [R0+URZ], R3 ;  /* 0x00000003000075a7 */ /* 0x0022a400080011ff */
[----:B--2---:R-:W-:Y:S05]  /*93c0*/  @!P0 NANOSLEEP.SYNCS 0x989680 ;  /* 0x009896800000895d */ /* 0x004fea0003900000 */
[----:B------:R-:W2:Y:S02]  /*93d0*/  @!P0 SYNCS.PHASECHK.TRANS64 P0, [R0+URZ], R3 ;  /* 0x00000003000085a7 */ /* 0x000ea400080010ff */
[----:B--2---:R-:W-:Y:S05]  /*93e0*/  @!P0 BRA `(.L_x_147) ;  /* 0xfffffffc00f08947 */ /* 0x004fea000383ffff */
[----:B------:R-:W-:Y:S05]  /*93f0*/  BRA `(.L_x_148) ;  /* 0xffffff90006c7947 */ /* 0x000fea000383ffff */
.L_x_41:
[----:B----4-:R-:W-:-:S07]  /*9400*/  MOV R0, UR5 ;  /* 0x0000000500007c02 */ /* 0x010fce0008000f00 */
.L_x_149:
[----:B-1----:R1:W2:Y:S02]  /*9410*/  SYNCS.PHASECHK.TRANS64.TRYWAIT P0, [R0+URZ], R3 ;  /* 0x00000003000075a7 */ /* 0x0022a400080011ff */
[----:B--2---:R-:W-:Y:S05]  /*9420*/  @!P0 NANOSLEEP.SYNCS 0x989680 ;  /* 0x009896800000895d */ /* 0x004fea0003900000 */
[----:B------:R-:W2:Y:S02]  /*9430*/  @!P0 SYNCS.PHASECHK.TRANS64 P0, [R0+URZ], R3 ;  /* 0x00000003000085a7 */ /* 0x000ea400080010ff */
[----:B--2---:R-:W-:Y:S05]  /*9440*/  @!P0 BRA `(.L_x_149) ;  /* 0xfffffffc00f08947 */ /* 0x004fea000383ffff */
[----:B------:R-:W-:Y:S05]  /*9450*/  BRA `(.L_x_150) ;  /* 0xffffff9000787947 */ /* 0x000fea000383ffff */
.L_x_42:
[----:B----4-:R-:W-:-:S07]  /*9460*/  MOV R0, UR5 ;  /* 0x0000000500007c02 */ /* 0x010fce0008000f00 */
.L_x_151:
[----:B-1----:R1:W2:Y:S02]  /*9470*/  SYNCS.PHASECHK.TRANS64.TRYWAIT P0, [R0+URZ], R3 ;  /* 0x00000003000075a7 */ /* 0x0022a400080011ff */
[----:B--2---:R-:W-:Y:S05]  /*9480*/  @!P0 NANOSLEEP.SYNCS 0x989680 ;  /* 0x009896800000895d */ /* 0x004fea0003900000 */
[----:B------:R-:W2:Y:S02]  /*9490*/  @!P0 SYNCS.PHASECHK.TRANS64 P0, [R0+URZ], R3 ;  /* 0x00000003000085a7 */ /* 0x000ea400080010ff */
[----:B--2---:R-:W-:Y:S05]  /*94a0*/  @!P0 BRA `(.L_x_151) ;  /* 0xfffffffc00f08947 */ /* 0x004fea000383ffff */
[----:B------:R-:W-:Y:S05]  /*94b0*/  BRA `(.L_x_152) ;  /* 0xffffff9000847947 */ /* 0x000fea000383ffff */
.L_x_43:
[----:B----4-:R-:W-:-:S07]  /*94c0*/  MOV R0, UR5 ;  /* 0x0000000500007c02 */ /* 0x010fce0008000f00 */
.L_x_153:
[----:B-1----:R1:W2:Y:S02]  /*94d0*/  SYNCS.PHASECHK.TRANS64.TRYWAIT P0, [R0+URZ], R3 ;  /* 0x00000003000075a7 */ /* 0x0022a400080011ff */
[----:B--2---:R-:W-:Y:S05]  /*94e0*/  @!P0 NANOSLEEP.SYNCS 0x989680 ;  /* 0x009896800000895d */ /* 0x004fea0003900000 */
[----:B------:R-:W2:Y:S02]  /*94f0*/  @!P0 SYNCS.PHASECHK.TRANS64 P0, [R0+URZ], R3 ;  /* 0x00000003000085a7 */ /* 0x000ea400080010ff */
[----:B--2---:R-:W-:Y:S05]  /*9500*/  @!P0 BRA `(.L_x_153) ;  /* 0xfffffffc00f08947 */ /* 0x004fea000383ffff */
[----:B------:R-:W-:Y:S05]  /*9510*/  BRA `(.L_x_154) ;  /* 0xffffff9000907947 */ /* 0x000fea000383ffff */
.L_x_44:
[----:B----4-:R-:W-:-:S07]  /*9520*/  MOV R0, UR5 ;  /* 0x0000000500007c02 */ /* 0x010fce0008000f00 */
.L_x_155:
[----:B-1----:R1:W2:Y:S02]  /*9530*/  SYNCS.PHASECHK.TRANS64.TRYWAIT P0, [R0+URZ], R3 ;  /* 0x00000003000075a7 */ /* 0x0022a400080011ff */
[----:B--2---:R-:W-:Y:S05]  /*9540*/  @!P0 NANOSLEEP.SYNCS 0x989680 ;  /* 0x009896800000895d */ /* 0x004fea0003900000 */
[----:B------:R-:W2:Y:S02]  /*9550*/  @!P0 SYNCS.PHASECHK.TRANS64 P0, [R0+URZ], R3 ;  /* 0x00000003000085a7 */ /* 0x000ea400080010ff */
[----:B--2---:R-:W-:Y:S05]  /*9560*/  @!P0 BRA `(.L_x_155) ;  /* 0xfffffffc00f08947 */ /* 0x004fea000383ffff */
[----:B------:R-:W-:Y:S05]  /*9570*/  BRA `(.L_x_156) ;  /* 0xffffff90009c7947 */ /* 0x000fea000383ffff */
.L_x_47:
[----:B-1----:R1:W2:Y:S02]  /*9580*/  SYNCS.PHASECHK.TRANS64.TRYWAIT P0, [R0+URZ+0x140], R4 ;  /* 0x00014004000075a7 */ /* 0x0022a400080011ff */
[----:B--2---:R-:W-:Y:S05]  /*9590*/  @!P0 NANOSLEEP.SYNCS 0x989680 ;  /* 0x009896800000895d */ /* 0x004fea0003900000 */
[----:B------:R-:W2:Y:S02]  /*95a0*/  @!P0 SYNCS.PHASECHK.TRANS64 P0, [R0+URZ+0x140], R4 ;  /* 0x00014004000085a7 */ /* 0x000ea400080010ff */
[----:B--2---:R-:W-:Y:S05]  /*95b0*/  @!P0 BRA `(.L_x_47) ;  /* 0xfffffffc00f08947 */ /* 0x004fea000383ffff */
[----:B------:R-:W-:Y:S05]  /*95c0*/  BRA `(.L_x_157) ;  /* 0xffffff9000f87947 */ /* 0x000fea000383ffff */
.L_x_48:
[----:B------:R-:W-:-:S07]  /*95d0*/  MOV R0, UR5 ;  /* 0x0000000500007c02 */ /* 0x000fce0008000f00 */
.L_x_158:
[----:B-1----:R1:W2:Y:S02]  /*95e0*/  SYNCS.PHASECHK.TRANS64.TRYWAIT P0, [R0+URZ+0xf0], R5 ;  /* 0x0000f005000075a7 */ /* 0x0022a400080011ff */
[----:B--2---:R-:W-:Y:S05]  /*95f0*/  @!P0 NANOSLEEP.SYNCS 0x989680 ;  /* 0x009896800000895d */ /* 0x004fea0003900000 */
[----:B------:R-:W2:Y:S02]  /*9600*/  @!P0 SYNCS.PHASECHK.TRANS64 P0, [R0+URZ+0xf0], R5 ;  /* 0x0000f005000085a7 */ /* 0x000ea400080010ff */
[----:B--2---:R-:W-:Y:S05]  /*9610*/  @!P0 BRA `(.L_x_158) ;  /* 0xfffffffc00f08947 */ /* 0x004fea000383ffff */
[----:B------:R-:W-:Y:S05]  /*9620*/  BRA `(.L_x_159) ;  /* 0xffffff9400087947 */ /* 0x000fea000383ffff */
.L_x_49:
[----:B-1----:R1:W2:Y:S02]  /*9630*/  SYNCS.PHASECHK.TRANS64.TRYWAIT P1, [R0+URZ+0xe0], R4 ;  /* 0x0000e004000075a7 */ /* 0x0022a400080211ff */
[----:B--2---:R-:W-:Y:S05]  /*9640*/  @!P1 NANOSLEEP.SYNCS 0x989680 ;  /* 0x009896800000995d */ /* 0x004fea0003900000 */
[----:B------:R-:W2:Y:S02]  /*9650*/  @!P1 SYNCS.PHASECHK.TRANS64 P1, [R0+URZ+0xe0], R4 ;  /* 0x0000e004000095a7 */ /* 0x000ea400080210ff */
[----:B--2---:R-:W-:Y:S05]  /*9660*/  @!P1 BRA `(.L_x_49) ;  /* 0xfffffffc00f09947 */ /* 0x004fea000383ffff */
[----:B------:R-:W-:Y:S05]  /*9670*/  BRA `(.L_x_160) ;  /* 0xffffff9400387947 */ /* 0x000fea000383ffff */
.L_x_52:
[----:B------:R-:W-:-:S07]  /*9680*/  MOV R0, UR5 ;  /* 0x0000000500007c02 */ /* 0x000fce0008000f00 */
.L_x_161:
[----:B-1----:R1:W2:Y:S02]  /*9690*/  SYNCS.PHASECHK.TRANS64.TRYWAIT P0, [R0+URZ+0xf0], R2 ;  /* 0x0000f002000075a7 */ /* 0x0022a400080011ff */
[----:B--2---:R-:W-:Y:S05]  /*96a0*/  @!P0 NANOSLEEP.SYNCS 0x989680 ;  /* 0x009896800000895d */ /* 0x004fea0003900000 */
[----:B------:R-:W2:Y:S02]  /*96b0*/  @!P0 SYNCS.PHASECHK.TRANS64 P0, [R0+URZ+0xf0], R2 ;  /* 0x0000f002000085a7 */ /* 0x000ea400080010ff */
[----:B--2---:R-:W-:Y:S05]  /*96c0*/  @!P0 BRA `(.L_x_161) ;  /* 0xfffffffc00f08947 */ /* 0x004fea000383ffff */
[----:B------:R-:W-:Y:S05]  /*96d0*/  BRA `(.L_x_51) ;  /* 0xffffff94008c7947 */ /* 0x000fea000383ffff */
.L_x_59:
[----:B-1----:R1:W2:Y:S02]  /*96e0*/  SYNCS.PHASECHK.TRANS64.TRYWAIT P1, [R0+URZ+0xe0], R2 ;  /* 0x0000e002000075a7 */ /* 0x0022a400080211ff */
[----:B--2---:R-:W-:Y:S05]  /*96f0*/  @!P1 NANOSLEEP.SYNCS 0x989680 ;  /* 0x009896800000995d */ /* 0x004fea0003900000 */
[----:B------:R-:W2:Y:S02]  /*9700*/  @!P1 SYNCS.PHASECHK.TRANS64 P1, [R0+URZ+0xe0], R2 ;  /* 0x0000e002000095a7 */ /* 0x000ea400080210ff */
[----:B--2---:R-:W-:Y:S05]  /*9710*/  @!P1 BRA `(.L_x_59) ;  /* 0xfffffffc00f09947 */ /* 0x004fea000383ffff */
[----:B------:R-:W-:Y:S05]  /*9720*/  BRA `(.L_x_162) ;  /* 0xffffff9800ec7947 */ /* 0x000fea000383ffff */
.L_x_60:
[----:B------:R-:W-:-:S07]  /*9730*/  MOV R2, UR8 ;  /* 0x0000000800027c02 */ /* 0x000fce0008000f00 */
.L_x_163:
[----:B-1----:R1:W2:Y:S02]  /*9740*/  SYNCS.PHASECHK.TRANS64.TRYWAIT P0, [R2+URZ+0x120], R0 ;  /* 0x00012000020075a7 */ /* 0x0022a400080011ff */
[----:B--2---:R-:W-:Y:S05]  /*9750*/  @!P0 NANOSLEEP.SYNCS 0x989680 ;  /* 0x009896800000895d */ /* 0x004fea0003900000 */
[----:B------:R-:W2:Y:S02]  /*9760*/  @!P0 SYNCS.PHASECHK.TRANS64 P0, [R2+URZ+0x120], R0 ;  /* 0x00012000020085a7 */ /* 0x000ea400080010ff */
[----:B--2---:R-:W-:Y:S05]  /*9770*/  @!P0 BRA `(.L_x_163) ;  /* 0xfffffffc00f08947 */ /* 0x004fea000383ffff */
[----:B------:R-:W-:Y:S05]  /*9780*/  BRA `(.L_x_164) ;  /* 0xffffff9c003c7947 */ /* 0x000fea000383ffff */
.L_x_63:
[----:B------:R-:W-:Y:S07]  /*9790*/  MOV R0, UR7 ;  /* 0x0000000700007c02 */ /* 0x000fee0008000f00 */
.L_x_165:
[----:B-1----:R1:W2:Y:S02]  /*97a0*/  SYNCS.PHASECHK.TRANS64.TRYWAIT P0, [R0+URZ], R2 ;  /* 0x00000002000075a7 */ /* 0x0022a400080011ff */
[----:B--2---:R-:W-:Y:S05]  /*97b0*/  @!P0 NANOSLEEP.SYNCS 0x989680 ;  /* 0x009896800000895d */ /* 0x004fea0003900000 */
[----:B------:R-:W2:Y:S02]  /*97c0*/  @!P0 SYNCS.PHASECHK.TRANS64 P0, [R0+URZ], R2 ;  /* 0x00000002000085a7 */ /* 0x000ea400080010ff */
[----:B--2---:R-:W-:Y:S05]  /*97d0*/  @!P0 BRA `(.L_x_165) ;  /* 0xfffffffc00f08947 */ /* 0x004fea000383ffff */
[----:B------:R-:W-:Y:S05]  /*97e0*/  BRA `(.L_x_62) ;  /* 0xffffff9c00587947 */ /* 0x000fea000383ffff */
.L_x_66:
[----:B------:R-:W-:-:S07]  /*97f0*/  MOV R0, UR5 ;  /* 0x0000000500007c02 */ /* 0x000fce0008000f00 */
.L_x_166:
[----:B--2---:R2:W3:Y:S02]  /*9800*/  SYNCS.PHASECHK.TRANS64.TRYWAIT P0, [R0+URZ], R2 ;  /* 0x00000002000075a7 */ /* 0x0044e400080011ff */
[----:B---3--:R-:W-:Y:S05]  /*9810*/  @!P0 NANOSLEEP.SYNCS 0x989680 ;  /* 0x009896800000895d */ /* 0x008fea0003900000 */
[----:B------:R-:W3:Y:S02]  /*9820*/  @!P0 SYNCS.PHASECHK.TRANS64 P0, [R0+URZ], R2 ;  /* 0x00000002000085a7 */ /* 0x000ee400080010ff */
[----:B---3--:R-:W-:Y:S05]  /*9830*/  @!P0 BRA `(.L_x_166) ;  /* 0xfffffffc00f08947 */ /* 0x008fea000383ffff */
[----:B------:R-:W-:Y:S05]  /*9840*/  BRA `(.L_x_167) ;  /* 0xffffffa0000c7947 */ /* 0x000fea000383ffff */
.L_x_67:
[----:B------:R-:W-:-:S07]  /*9850*/  MOV R0, UR5 ;  /* 0x0000000500007c02 */ /* 0x000fce0008000f00 */
.L_x_168:
[----:B-1----:R1:W2:Y:S02]  /*9860*/  SYNCS.PHASECHK.TRANS64.TRYWAIT P0, [R0+URZ], R3 ;  /* 0x00000003000075a7 */ /* 0x0022a400080011ff */
[----:B--2---:R-:W-:Y:S05]  /*9870*/  @!P0 NANOSLEEP.SYNCS 0x989680 ;  /* 0x009896800000895d */ /* 0x004fea0003900000 */
[----:B------:R-:W2:Y:S02]  /*9880*/  @!P0 SYNCS.PHASECHK.TRANS64 P0, [R0+URZ], R3 ;  /* 0x00000003000085a7 */ /* 0x000ea400080010ff */
[----:B--2---:R-:W-:Y:S05]  /*9890*/  @!P0 BRA `(.L_x_168) ;  /* 0xfffffffc00f08947 */ /* 0x004fea000383ffff */
[----:B------:R-:W-:Y:S05]  /*98a0*/  BRA `(.L_x_169) ;  /* 0xffffffa000187947 */ /* 0x000fea000383ffff */
.L_x_68:
[----:B------:R-:W-:-:S07]  /*98b0*/  MOV R0, UR5 ;  /* 0x0000000500007c02 */ /* 0x000fce0008000f00 */
.L_x_170:
[----:B-1----:R1:W2:Y:S02]  /*98c0*/  SYNCS.PHASECHK.TRANS64.TRYWAIT P0, [R0+URZ], R3 ;  /* 0x00000003000075a7 */ /* 0x0022a400080011ff */
[----:B--2---:R-:W-:Y:S05]  /*98d0*/  @!P0 NANOSLEEP.SYNCS 0x989680 ;  /* 0x009896800000895d */ /* 0x004fea0003900000 */
[----:B------:R-:W2:Y:S02]  /*98e0*/  @!P0 SYNCS.PHASECHK.TRANS64 P0, [R0+URZ], R3 ;  /* 0x00000003000085a7 */ /* 0x000ea400080010ff */
[----:B--2---:R-:W-:Y:S05]  /*98f0*/  @!P0 BRA `(.L_x_170) ;  /* 0xfffffffc00f08947 */ /* 0x004fea000383ffff */
[----:B------:R-:W-:Y:S05]  /*9900*/  BRA `(.L_x_171) ;  /* 0xffffffa000247947 */ /* 0x000fea000383ffff */
.L_x_69:
[----:B-1----:R-:W-:-:S07]  /*9910*/  MOV R0, UR7 ;  /* 0x0000000700007c02 */ /* 0x002fce0008000f00 */
.L_x_172:
[----:B-1----:R1:W2:Y:S02]  /*9920*/  SYNCS.PHASECHK.TRANS64.TRYWAIT P0, [R0+URZ], R2 ;  /* 0x00000002000075a7 */ /* 0x0022a400080011ff */
[----:B--2---:R-:W-:Y:S05]  /*9930*/  @!P0 NANOSLEEP.SYNCS 0x989680 ;  /* 0x009896800000895d */ /* 0x004fea0003900000 */
[----:B------:R-:W2:Y:S02]  /*9940*/  @!P0 SYNCS.PHASECHK.TRANS64 P0, [R0+URZ], R2 ;  /* 0x00000002000085a7 */ /* 0x000ea400080010ff */
[----:B--2---:R-:W-:Y:S05]  /*9950*/  @!P0 BRA `(.L_x_172) ;  /* 0xfffffffc00f08947 */ /* 0x004fea000383ffff */
[----:B------:R-:W-:Y:S05]  /*9960*/  BRA `(.L_x_173) ;  /* 0xffffffa000307947 */ /* 0x000fea000383ffff */
.L_x_74:
[----:B--2---:R2:W3:Y:S02]  /*9970*/  SYNCS.PHASECHK.TRANS64.TRYWAIT P0, [R0+URZ+0xe0], R2 ;  /* 0x0000e002000075a7 */ /* 0x0044e400080011ff */
[----:B---3--:R-:W-:Y:S05]  /*9980*/  @!P0 NANOSLEEP.SYNCS 0x989680 ;  /* 0x009896800000895d */ /* 0x008fea0003900000 */
[----:B------:R-:W3:Y:S02]  /*9990*/  @!P0 SYNCS.PHASECHK.TRANS64 P0, [R0+URZ+0xe0], R2 ;  /* 0x0000e002000085a7 */ /* 0x000ee400080010ff */
[----:B---3--:R-:W-:Y:S05]  /*99a0*/  @!P0 BRA `(.L_x_74) ;  /* 0xfffffffc00f08947 */ /* 0x008fea000383ffff */
[----:B------:R-:W-:Y:S05]  /*99b0*/  BRA `(.L_x_174) ;  /* 0xffffffa4003c7947 */ /* 0x000fea000383ffff */
.L_x_77:
[----:B------:R-:W-:Y:S07]  /*99c0*/  MOV R0, UR7 ;  /* 0x0000000700007c02 */ /* 0x000fee0008000f00 */
.L_x_175:
[----:B--2---:R2:W3:Y:S02]  /*99d0*/  SYNCS.PHASECHK.TRANS64.TRYWAIT P0, [R0+URZ+0xd8], R2 ;  /* 0x0000d802000075a7 */ /* 0x0044e400080011ff */
[----:B---3--:R-:W-:Y:S05]  /*99e0*/  @!P0 NANOSLEEP.SYNCS 0x989680 ;  /* 0x009896800000895d */ /* 0x008fea0003900000 */
[----:B------:R-:W3:Y:S02]  /*99f0*/  @!P0 SYNCS.PHASECHK.TRANS64 P0, [R0+URZ+0xd8], R2 ;  /* 0x0000d802000085a7 */ /* 0x000ee400080010ff */
[----:B---3--:R-:W-:Y:S05]  /*9a00*/  @!P0 BRA `(.L_x_175) ;  /* 0xfffffffc00f08947 */ /* 0x008fea000383ffff */
[----:B------:R-:W-:Y:S05]  /*9a10*/  BRA `(.L_x_76) ;  /* 0xffffffa8001c7947 */ /* 0x000fea000383ffff */
.L_x_80:
[----:B------:R-:W-:Y:S07]  /*9a20*/  MOV R0, UR7 ;  /* 0x0000000700007c02 */ /* 0x000fee0008000f00 */
.L_x_176:
[----:B-1----:R1:W2:Y:S02]  /*9a30*/  SYNCS.PHASECHK.TRANS64.TRYWAIT P0, [R0+URZ+0xb0], R14 ;  /* 0x0000b00e000075a7 */ /* 0x0022a400080011ff */
[----:B--2---:R-:W-:Y:S05]  /*9a40*/  @!P0 NANOSLEEP.SYNCS 0x989680 ;  /* 0x009896800000895d */ /* 0x004fea0003900000 */
[----:B------:R-:W2:Y:S02]  /*9a50*/  @!P0 SYNCS.PHASECHK.TRANS64 P0, [R0+URZ+0xb0], R14 ;  /* 0x0000b00e000085a7 */ /* 0x000ea400080010ff */
[----:B--2---:R-:W-:Y:S05]  /*9a60*/  @!P0 BRA `(.L_x_176) ;  /* 0xfffffffc00f08947 */ /* 0x004fea000383ffff */
[----:B------:R-:W-:Y:S05]  /*9a70*/  BRA `(.L_x_177) ;  /* 0xffffffa800947947 */ /* 0x000fea000383ffff */
.L_x_81:
[----:B------:R-:W-:Y:S07]  /*9a80*/  MOV R0, UR7 ;  /* 0x0000000700007c02 */ /* 0x000fee0008000f00 */
.L_x_178:
[----:B-1----:R1:W2:Y:S02]  /*9a90*/  SYNCS.PHASECHK.TRANS64.TRYWAIT P0, [R0+URZ+0xb8], R14 ;  /* 0x0000b80e000075a7 */ /* 0x0022a400080011ff */
[----:B--2---:R-:W-:Y:S05]  /*9aa0*/  @!P0 NANOSLEEP.SYNCS 0x989680 ;  /* 0x009896800000895d */ /* 0x004fea0003900000 */
[----:B------:R-:W2:Y:S02]  /*9ab0*/  @!P0 SYNCS.PHASECHK.TRANS64 P0, [R0+URZ+0xb8], R14 ;  /* 0x0000b80e000085a7 */ /* 0x000ea400080010ff */
[----:B--2---:R-:W-:Y:S05]  /*9ac0*/  @!P0 BRA `(.L_x_178) ;  /* 0xfffffffc00f08947 */ /* 0x004fea000383ffff */
[----:B------:R-:W-:Y:S05]  /*9ad0*/  BRA `(.L_x_179) ;  /* 0xffffffa800cc7947 */ /* 0x000fea000383ffff */
.L_x_82:
[----:B------:R-:W-:Y:S07]  /*9ae0*/  MOV R0, UR7 ;  /* 0x0000000700007c02 */ /* 0x000fee0008000f00 */
.L_x_180:
[----:B-1----:R1:W2:Y:S02]  /*9af0*/  SYNCS.PHASECHK.TRANS64.TRYWAIT P0, [R0+URZ+0xc0], R14 ;  /* 0x0000c00e000075a7 */ /* 0x0022a400080011ff */
[----:B--2---:R-:W-:Y:S05]  /*9b00*/  @!P0 NANOSLEEP.SYNCS 0x989680 ;  /* 0x009896800000895d */ /* 0x004fea0003900000 */
[----:B------:R-:W2:Y:S02]  /*9b10*/  @!P0 SYNCS.PHASECHK.TRANS64 P0, [R0+URZ+0xc0], R14 ;  /* 0x0000c00e000085a7 */ /* 0x000ea400080010ff */
[----:B--2---:R-:W-:Y:S05]  /*9b20*/  @!P0 BRA `(.L_x_180) ;  /* 0xfffffffc00f08947 */ /* 0x004fea000383ffff */
[----:B------:R-:W-:Y:S05]  /*9b30*/  BRA `(.L_x_181) ;  /* 0xffffffac00107947 */ /* 0x000fea000383ffff */
.L_x_83:
[----:B------:R-:W-:Y:S07]  /*9b40*/  MOV R0, UR7 ;  /* 0x0000000700007c02 */ /* 0x000fee0008000f00 */
.L_x_182:
[----:B-1----:R1:W2:Y:S02]  /*9b50*/  SYNCS.PHASECHK.TRANS64.TRYWAIT P0, [R0+URZ+0xc8], R14 ;  /* 0x0000c80e000075a7 */ /* 0x0022a400080011ff */
[----:B--2---:R-:W-:Y:S05]  /*9b60*/  @!P0 NANOSLEEP.SYNCS 0x989680 ;  /* 0x009896800000895d */ /* 0x004fea0003900000 */
[----:B------:R-:W2:Y:S02]  /*9b70*/  @!P0 SYNCS.PHASECHK.TRANS64 P0, [R0+URZ+0xc8], R14 ;  /* 0x0000c80e000085a7 */ /* 0x000ea400080010ff */
[----:B--2---:R-:W-:Y:S05]  /*9b80*/  @!P0 BRA `(.L_x_182) ;  /* 0xfffffffc00f08947 */ /* 0x004fea000383ffff */
[----:B------:R-:W-:Y:S05]  /*9b90*/  BRA `(.L_x_183) ;  /* 0xffffffac00947947 */ /* 0x000fea000383ffff */
.L_x_85:
[----:B------:R-:W-:-:S07]  /*9ba0*/  MOV R0, UR7 ;  /* 0x0000000700007c02 */ /* 0x000fce0008000f00 */
.L_x_184:
[----:B-1----:R1:W3:Y:S02]  /*9bb0*/  SYNCS.PHASECHK.TRANS64.TRYWAIT P0, [R0+URZ+0xb0], R2 ;  /* 0x0000b002000075a7 */ /* 0x0022e400080011ff */
[----:B---3--:R-:W-:Y:S05]  /*9bc0*/  @!P0 NANOSLEEP.SYNCS 0x989680 ;  /* 0x009896800000895d */ /* 0x008fea0003900000 */
[----:B------:R-:W3:Y:S02]  /*9bd0*/  @!P0 SYNCS.PHASECHK.TRANS64 P0, [R0+URZ+0xb0], R2 ;  /* 0x0000b002000085a7 */ /* 0x000ee400080010ff */
[----:B---3--:R-:W-:Y:S05]  /*9be0*/  @!P0 BRA `(.L_x_184) ;  /* 0xfffffffc00f08947 */ /* 0x008fea000383ffff */
[----:B------:R-:W-:Y:S05]  /*9bf0*/  BRA `(.L_x_185) ;  /* 0xffffffb000047947 */ /* 0x000fea000383ffff */
.L_x_86:
[----:B-1----:R-:W-:-:S07]  /*9c00*/  MOV R0, UR7 ;  /* 0x0000000700007c02 */ /* 0x002fce0008000f00 */
.L_x_186:
[----:B-1----:R1:W3:Y:S02]  /*9c10*/  SYNCS.PHASECHK.TRANS64.TRYWAIT P0, [R0+URZ+0xb8], R2 ;  /* 0x0000b802000075a7 */ /* 0x0022e400080011ff */
[----:B---3--:R-:W-:Y:S05]  /*9c20*/  @!P0 NANOSLEEP.SYNCS 0x989680 ;  /* 0x009896800000895d */ /* 0x008fea0003900000 */
[----:B------:R-:W3:Y:S02]  /*9c30*/  @!P0 SYNCS.PHASECHK.TRANS64 P0, [R0+URZ+0xb8], R2 ;  /* 0x0000b802000085a7 */ /* 0x000ee400080010ff */
[----:B---3--:R-:W-:Y:S05]  /*9c40*/  @!P0 BRA `(.L_x_186) ;  /* 0xfffffffc00f08947 */ /* 0x008fea000383ffff */
[----:B------:R-:W-:Y:S05]  /*9c50*/  BRA `(.L_x_187) ;  /* 0xffffffac00f47947 */ /* 0x000fea000383ffff */
.L_x_87:
[----:B-1----:R-:W-:-:S07]  /*9c60*/  MOV R0, UR7 ;  /* 0x0000000700007c02 */ /* 0x002fce0008000f00 */
.L_x_188:
[----:B-1----:R1:W3:Y:S02]  /*9c70*/  SYNCS.PHASECHK.TRANS64.TRYWAIT P0, [R0+URZ+0xc0], R2 ;  /* 0x0000c002000075a7 */ /* 0x0022e400080011ff */
[----:B---3--:R-:W-:Y:S05]  /*9c80*/  @!P0 NANOSLEEP.SYNCS 0x989680 ;  /* 0x009896800000895d */ /* 0x008fea0003900000 */
[----:B------:R-:W3:Y:S02]  /*9c90*/  @!P0 SYNCS.PHASECHK.TRANS64 P0, [R0+URZ+0xc0], R2 ;  /* 0x0000c002000085a7 */ /* 0x000ee400080010ff */
[----:B---3--:R-:W-:Y:S05]  /*9ca0*/  @!P0 BRA `(.L_x_188) ;  /* 0xfffffffc00f08947 */ /* 0x008fea000383ffff */
[----:B------:R-:W-:Y:S05]  /*9cb0*/  BRA `(.L_x_189) ;  /* 0xffffffac00e47947 */ /* 0x000fea000383ffff */
.L_x_89:
[----:B--2---:R2:W4:Y:S02]  /*9cc0*/  SYNCS.PHASECHK.TRANS64.TRYWAIT P0, [R0+URZ+0xe0], R2 ;  /* 0x0000e002000075a7 */ /* 0x00452400080011ff */
[----:B----4-:R-:W-:Y:S05]  /*9cd0*/  @!P0 NANOSLEEP.SYNCS 0x989680 ;  /* 0x009896800000895d */ /* 0x010fea0003900000 */
[----:B------:R-:W4:Y:S02]  /*9ce0*/  @!P0 SYNCS.PHASECHK.TRANS64 P0, [R0+URZ+0xe0], R2 ;  /* 0x0000e002000085a7 */ /* 0x000f2400080010ff */
[----:B----4-:R-:W-:Y:S05]  /*9cf0*/  @!P0 BRA `(.L_x_89) ;  /* 0xfffffffc00f08947 */ /* 0x010fea000383ffff */
[----:B------:R-:W-:Y:S05]  /*9d00*/  BRA `(.L_x_190) ;  /* 0xffffffb000b87947 */ /* 0x000fea000383ffff */
.L_x_100:
[----:B-1----:R-:W-:Y:S04]  /*9d10*/  MOV R0, UR48 ;  /* 0x0000003000007c02 */ /* 0x002fe80008000f00 */
[----:B------:R1:W3:Y:S03]  /*9d20*/  SYNCS.PHASECHK.TRANS64.TRYWAIT P1, [R0+URZ+0x90], R3 ;  /* 0x00009003000075a7 */ /* 0x0002e600080211ff */
[----:B---3--:R-:W-:Y:S05]  /*9d30*/  @!P1 NANOSLEEP.SYNCS 0x989680 ;  /* 0x009896800000995d */ /* 0x008fea0003900000 */
[----:B------:R-:W3:Y:S02]  /*9d40*/  @!P1 SYNCS.PHASECHK.TRANS64 P1, [R0+URZ+0x90], R3 ;  /* 0x00009003000095a7 */ /* 0x000ee400080210ff */
[----:B---3--:R-:W-:Y:S05]  /*9d50*/  @!P1 BRA `(.L_x_100) ;  /* 0xfffffffc00ec9947 */ /* 0x008fea000383ffff */
[----:B------:R-:W-:Y:S05]  /*9d60*/  BRA `(.L_x_99) ;  /* 0xffffffbc00f07947 */ /* 0x000fea000383ffff */
.L_x_102:
[----:B-1----:R1:W2:Y:S02]  /*9d70*/  SYNCS.PHASECHK.TRANS64.TRYWAIT P0, [R64+URZ+0x100], R2 ;  /* 0x00010002400075a7 */ /* 0x0022a400080011ff */
[----:B--2---:R-:W-:Y:S05]  /*9d80*/  @!P0 NANOSLEEP.SYNCS 0x989680 ;  /* 0x009896800000895d */ /* 0x004fea0003900000 */
[----:B------:R-:W2:Y:S02]  /*9d90*/  @!P0 SYNCS.PHASECHK.TRANS64 P0, [R64+URZ+0x100], R2 ;  /* 0x00010002400085a7 */ /* 0x000ea400080010ff */
[----:B--2---:R-:W-:Y:S05]  /*9da0*/  @!P0 BRA `(.L_x_102) ;  /* 0xfffffffc00f08947 */ /* 0x004fea000383ffff */
[----:B------:R-:W-:Y:S05]  /*9db0*/  BRA `(.L_x_101) ;  /* 0xffffffc0001c7947 */ /* 0x000fea000383ffff */
.L_x_111:
[----:B--2---:R2:W3:Y:S02]  /*9dc0*/  SYNCS.PHASECHK.TRANS64.TRYWAIT P0, [R2+URZ+0x90], R0 ;  /* 0x00009000020075a7 */ /* 0x0044e400080011ff */
[----:B---3--:R-:W-:Y:S05]  /*9dd0*/  @!P0 NANOSLEEP.SYNCS 0x989680 ;  /* 0x009896800000895d */ /* 0x008fea0003900000 */
[----:B------:R-:W3:Y:S02]  /*9de0*/  @!P0 SYNCS.PHASECHK.TRANS64 P0, [R2+URZ+0x90], R0 ;  /* 0x00009000020085a7 */ /* 0x000ee400080010ff */
[----:B---3--:R-:W-:Y:S05]  /*9df0*/  @!P0 BRA `(.L_x_111) ;  /* 0xfffffffc00f08947 */ /* 0x008fea000383ffff */
[----:B------:R-:W-:Y:S05]  /*9e00*/  BRA `(.L_x_110) ;  /* 0xffffffcc00007947 */ /* 0x000fea000383ffff */
.L_x_119:
[----:B--2---:R2:W3:Y:S02]  /*9e10*/  SYNCS.PHASECHK.TRANS64.TRYWAIT P0, [R0+URZ+0x90], R5 ;  /* 0x00009005000075a7 */ /* 0x0044e400080011ff */
[----:B---3--:R-:W-:Y:S05]  /*9e20*/  @!P0 NANOSLEEP.SYNCS 0x989680 ;  /* 0x009896800000895d */ /* 0x008fea0003900000 */
[----:B------:R-:W3:Y:S02]  /*9e30*/  @!P0 SYNCS.PHASECHK.TRANS64 P0, [R0+URZ+0x90], R5 ;  /* 0x00009005000085a7 */ /* 0x000ee400080010ff */
[----:B---3--:R-:W-:Y:S05]  /*9e40*/  @!P0 BRA `(.L_x_119) ;  /* 0xfffffffc00f08947 */ /* 0x008fea000383ffff */
[----:B------:R-:W-:Y:S05]  /*9e50*/  BRA `(.L_x_118) ;  /* 0xffffffd800047947 */ /* 0x000fea000383ffff */
.L_x_127:
[----:B--2---:R2:W3:Y:S02]  /*9e60*/  SYNCS.PHASECHK.TRANS64.TRYWAIT P0, [R2+URZ+0x90], R0 ;  /* 0x00009000020075a7 */ /* 0x0044e400080011ff */
[----:B---3--:R-:W-:Y:S05]  /*9e70*/  @!P0 NANOSLEEP.SYNCS 0x989680 ;  /* 0x009896800000895d */ /* 0x008fea0003900000 */
[----:B------:R-:W3:Y:S02]  /*9e80*/  @!P0 SYNCS.PHASECHK.TRANS64 P0, [R2+URZ+0x90], R0 ;  /* 0x00009000020085a7 */ /* 0x000ee400080010ff */
[----:B---3--:R-:W-:Y:S05]  /*9e90*/  @!P0 BRA `(.L_x_127) ;  /* 0xfffffffc00f08947 */ /* 0x008fea000383ffff */
[----:B------:R-:W-:Y:S05]  /*9ea0*/  BRA `(.L_x_126) ;  /* 0xffffffe400087947 */ /* 0x000fea000383ffff */
        .weak           $__internal_0_$__cuda_sm10x_tcgen05_guardrail_trap_col_being_dealloced_not_returned_by_alloc
        .type           $__internal_0_$__cuda_sm10x_tcgen05_guardrail_trap_col_being_dealloced_not_returned_by_alloc,@function
        .size           $__internal_0_$__cuda_sm10x_tcgen05_guardrail_trap_col_being_dealloced_not_returned_by_alloc,($__internal_1_$__cuda_sm10x_tcgen05_guardrail_trap_phase_invalid_during_alloc - $__internal_0_$__cuda_sm10x_tcgen05_guardrail_trap_col_being_dealloced_not_returned_by_alloc)
$__internal_0_$__cuda_sm10x_tcgen05_guardrail_trap_col_being_dealloced_not_returned_by_alloc:
[----:B------:R-:W-:Y:S05]  /*9eb0*/  BPT.TRAP 0x1 ;  /* 0x000000040000795c */ /* 0x000fea0000300000 */
[----:B------:R-:W-:-:S04]  /*9ec0*/  HFMA2 R3, -RZ, RZ, 0, 0 ;  /* 0x00000000ff037431 */ /* 0x000fc800000001ff */
[----:B------:R-:W-:Y:S05]  /*9ed0*/  RET.REL.NODEC R2 `(_ZN7cutlass13device_kernelINS_4gemm6kernel13GemmUniversalIN4cute5tupleIJiiiiEEENS1_10collective13CollectiveMmaINS1_35MainloopSm100TmaUmmaWarpSpecializedILi9ELi2ELi4ENS5_IJNS4_1CILi1EEESB_SB_EEEEENS5_IJNSA_ILi64EEENSA_ILi256EEENSA_ILi32EEEEEENS_10bfloat16_tENS5_IJlSB_lEEESI_SJ_NS4_8TiledMMAINS4_8MMA_AtomIJNS4_20SM100_MMA_F16BF16_SSISI_SI_fLi64ELi256ELNS4_4UMMA5MajorE0ELSO_0ELNSN_7ScaleInE0ELSP_0EEEEEENS4_6LayoutISC_NS5_IJNSA_ILi0EEEST_ST_EEEEENS5_IJNS4_10UnderscoreESW_SW_EEEEENS4_13SM90_TMA_LOADENS4_14ComposedLayoutINS4_7SwizzleILi2ELi4ELi3EEENS4_18smem_ptr_flag_bitsILi16EEENSS_INS5_IJNSA_ILi8EEESG_EEENS5_IJSG_SB_EEEEEEEvNS4_8identityESZ_S19_vS1A_EENS_8epilogue10collective18CollectiveEpilogueINS1C_23Sm100TmaWarpSpecializedILi4ELi2ELi32ELb1ELb0EEEJSH_NS5_IJNSS_ISE_SB_EES1H_EEESI_SJ_SI_SJ_NS1C_6fusion15FusionCallbacksIS1G_NS1J_17LinearCombinationISI_fSI_fLNS_15FloatRoundStyleE2EEESH_S1I_JEEENS4_5SM1004TMEM4LOAD26SM100_TMEM_LOAD_16dp256b8xESZ_NS10_INS11_ILi3ELi4ELi3EEES14_NSS_INS5_IJS15_SE_EEENS5_IJSE_SB_EEEEEEENS4_17SM75_U32x4_LDSM_NENS4_14SM90_TMA_STOREES1X_NS4_17SM90_U32x4_STSM_NENS4_39AutoVectorizingCopyWithAssumedAlignmentILi128EEEEEEvvEEEEvNT_6ParamsE) ;  /* 0xffffff6002487950 */ /* 0x000fea0003c3ffff */
        .weak           $__internal_1_$__cuda_sm10x_tcgen05_guardrail_trap_phase_invalid_during_alloc
        .type           $__internal_1_$__cuda_sm10x_tcgen05_guardrail_trap_phase_invalid_during_alloc,@function
        .size           $__internal_1_$__cuda_sm10x_tcgen05_guardrail_trap_phase_invalid_during_alloc,($__internal_2_$__cuda_sm10x_tcgen05_guardrail_trap_unallocated_columns_being_dealloced - $__internal_1_$__cuda_sm10x_tcgen05_guardrail_trap_phase_invalid_during_alloc)
$__internal_1_$__cuda_sm10x_tcgen05_guardrail_trap_phase_invalid_during_alloc:
[----:B------:R-:W-:Y:S05]  /*9ee0*/  BPT.TRAP 0x1 ;  /* 0x000000040000795c */ /* 0x000fea0000300000 */
[----:B------:R-:W-:-:S04]  /*9ef0*/  MOV R3, 0x0 ;  /* 0x0000000000037802 */ /* 0x000fc80000000f00 */
[----:B------:R-:W-:Y:S05]  /*9f00*/  RET.REL.NODEC R2 `(_ZN7cutlass13device_kernelINS_4gemm6kernel13GemmUniversalIN4cute5tupleIJiiiiEEENS1_10collective13CollectiveMmaINS1_35MainloopSm100TmaUmmaWarpSpecializedILi9ELi2ELi4ENS5_IJNS4_1CILi1EEESB_SB_EEEEENS5_IJNSA_ILi64EEENSA_ILi256EEENSA_ILi32EEEEEENS_10bfloat16_tENS5_IJlSB_lEEESI_SJ_NS4_8TiledMMAINS4_8MMA_AtomIJNS4_20SM100_MMA_F16BF16_SSISI_SI_fLi64ELi256ELNS4_4UMMA5MajorE0ELSO_0ELNSN_7ScaleInE0ELSP_0EEEEEENS4_6LayoutISC_NS5_IJNSA_ILi0EEEST_ST_EEEEENS5_IJNS4_10UnderscoreESW_SW_EEEEENS4_13SM90_TMA_LOADENS4_14ComposedLayoutINS4_7SwizzleILi2ELi4ELi3EEENS4_18smem_ptr_flag_bitsILi16EEENSS_INS5_IJNSA_ILi8EEESG_EEENS5_IJSG_SB_EEEEEEEvNS4_8identityESZ_S19_vS1A_EENS_8epilogue10collective18CollectiveEpilogueINS1C_23Sm100TmaWarpSpecializedILi4ELi2ELi32ELb1ELb0EEEJSH_NS5_IJNSS_ISE_SB_EES1H_EEESI_SJ_SI_SJ_NS1C_6fusion15FusionCallbacksIS1G_NS1J_17LinearCombinationISI_fSI_fLNS_15FloatRoundStyleE2EEESH_S1I_JEEENS4_5SM1004TMEM4LOAD26SM100_TMEM_LOAD_16dp256b8xESZ_NS10_INS11_ILi3ELi4ELi3EEES14_NSS_INS5_IJS15_SE_EEENS5_IJSE_SB_EEEEEEENS4_17SM75_U32x4_LDSM_NENS4_14SM90_TMA_STOREES1X_NS4_17SM90_U32x4_STSM_NENS4_39AutoVectorizingCopyWithAssumedAlignmentILi128EEEEEEvvEEEEvNT_6ParamsE) ;  /* 0xffffff60023c7950 */ /* 0x000fea0003c3ffff */
        .weak           $__internal_2_$__cuda_sm10x_tcgen05_guardrail_trap_unallocated_columns_being_dealloced
        .type           $__internal_2_$__cuda_sm10x_tcgen05_guardrail_trap_unallocated_columns_being_dealloced,@function
        .size           $__internal_2_$__cuda_sm10x_tcgen05_guardrail_trap_unallocated_columns_being_dealloced,(.L_x_192 - $__internal_2_$__cuda_sm10x_tcgen05_guardrail_trap_unallocated_columns_being_dealloced)
$__internal_2_$__cuda_sm10x_tcgen05_guardrail_trap_unallocated_columns_being_dealloced:
[----:B------:R-:W-:Y:S05]  /*9f10*/  BPT.TRAP 0x1 ;  /* 0x000000040000795c */ /* 0x000fea0000300000 */
[----:B------:R-:W-:-:S04]  /*9f20*/  HFMA2 R3, -RZ, RZ, 0, 0 ;  /* 0x00000000ff037431 */ /* 0x000fc800000001ff */
[----:B------:R-:W-:Y:S05]  /*9f30*/  RET.REL.NODEC R2 `(_ZN7cutlass13device_kernelINS_4gemm6kernel13GemmUniversalIN4cute5tupleIJiiiiEEENS1_10collective13CollectiveMmaINS1_35MainloopSm100TmaUmmaWarpSpecializedILi9ELi2ELi4ENS5_IJNS4_1CILi1EEESB_SB_EEEEENS5_IJNSA_ILi64EEENSA_ILi256EEENSA_ILi32EEEEEENS_10bfloat16_tENS5_IJlSB_lEEESI_SJ_NS4_8TiledMMAINS4_8MMA_AtomIJNS4_20SM100_MMA_F16BF16_SSISI_SI_fLi64ELi256ELNS4_4UMMA5MajorE0ELSO_0ELNSN_7ScaleInE0ELSP_0EEEEEENS4_6LayoutISC_NS5_IJNSA_ILi0EEEST_ST_EEEEENS5_IJNS4_10UnderscoreESW_SW_EEEEENS4_13SM90_TMA_LOADENS4_14ComposedLayoutINS4_7SwizzleILi2ELi4ELi3EEENS4_18smem_ptr_flag_bitsILi16EEENSS_INS5_IJNSA_ILi8EEESG_EEENS5_IJSG_SB_EEEEEEEvNS4_8identityESZ_S19_vS1A_EENS_8epilogue10collective18CollectiveEpilogueINS1C_23Sm100TmaWarpSpecializedILi4ELi2ELi32ELb1ELb0EEEJSH_NS5_IJNSS_ISE_SB_EES1H_EEESI_SJ_SI_SJ_NS1C_6fusion15FusionCallbacksIS1G_NS1J_17LinearCombinationISI_fSI_fLNS_15FloatRoundStyleE2EEESH_S1I_JEEENS4_5SM1004TMEM4LOAD26SM100_TMEM_LOAD_16dp256b8xESZ_NS10_INS11_ILi3ELi4ELi3EEES14_NSS_INS5_IJS15_SE_EEENS5_IJSE_SB_EEEEEEENS4_17SM75_U32x4_LDSM_NENS4_14SM90_TMA_STOREES1X_NS4_17SM90_U32x4_STSM_NENS4_39AutoVectorizingCopyWithAssumedAlignmentILi128EEEEEEvvEEEEvNT_6ParamsE) ;  /* 0xffffff6002307950 */ /* 0x000fea0003c3ffff */
.L_x_191:
[----:B------:R-:W-:-:S00]  /*9f40*/  BRA `(.L_x_191) ;  /* 0xfffffffc00fc7947 */ /* 0x000fc0000383ffff */
[----:B------:R-:W-:-:S00]  /*9f50*/  NOP ;  /* 0x0000000000007918 */ /* 0x000fc00000000000 */
        /* <DEDUP_REMOVED lines=10> */
.L_x_192:


//--------------------- .nv.global.init           --------------------------
	.section	.nv.global.init,"aw",@progbits
.nv.global.init:
	.type		$str$27,@object
	.size		$str$27,($str$28 - $str$27)
$str$27:
        /*0000*/ 	.byte	0x28, 0x61, 0x64, 0x64, 0x72, 0x65, 0x73, 0x73, 0x20, 0x26, 0x20, 0x6d, 0x61, 0x73, 0x6b, 0x29
        /*0010*/ 	.byte	0x20, 0x3d, 0x3d, 0x20, 0x30, 0x00
	.type		$str$28,@object
	.size		$str$28,($str$26 - $str$28)
$str$28:
        /*0016*/ 	.byte	0x2f, 0x74, 0x6d, 0x70, 0x2f, 0x63, 0x75, 0x74, 0x6c, 0x61, 0x73, 0x73, 0x5f, 0x73, 0x77, 0x65
        /*0026*/ 	.byte	0x65, 0x70, 0x5f, 0x73, 0x72, 0x63, 0x2f, 0x69, 0x6e, 0x63, 0x6c, 0x75, 0x64, 0x65, 0x2f, 0x63
        /*0036*/ 	.byte	0x75, 0x74, 0x65, 0x2f, 0x70, 0x6f, 0x69, 0x6e, 0x74, 0x65, 0x72, 0x5f, 0x66, 0x6c, 0x61, 0x67
        /*0046*/ 	.byte	0x67, 0x65, 0x64, 0x2e, 0x68, 0x70, 0x70, 0x00
	.type		$str$26,@object
	.size		$str$26,($str$25 - $str$26)
$str$26:
        /*004e*/ 	.byte	0x2f, 0x74, 0x6d, 0x70, 0x2f, 0x63, 0x75, 0x74, 0x6c, 0x61, 0x73, 0x73, 0x5f, 0x73, 0x77, 0x65
        /*005e*/ 	.byte	0x65, 0x70, 0x5f, 0x73, 0x72, 0x63, 0x2f, 0x69, 0x6e, 0x63, 0x6c, 0x75, 0x64, 0x65, 0x2f, 0x63
        /*006e*/ 	.byte	0x75, 0x74, 0x65, 0x2f, 0x61, 0x74, 0x6f, 0x6d, 0x2f, 0x63, 0x6f, 0x70, 0x79, 0x5f, 0x74, 0x72
        /*007e*/ 	.byte	0x61, 0x69, 0x74, 0x73, 0x5f, 0x73, 0x6d, 0x31, 0x30, 0x30, 0x2e, 0x68, 0x70, 0x70, 0x00
	.type		$str$25,@object
	.size		$str$25,(__unnamed_1 - $str$25)
$str$25:
        /*008d*/ 	.byte	0x28, 0x28, 0x75, 0x69, 0x6e, 0x74, 0x33, 0x32, 0x5f, 0x74, 0x28, 0x74, 0x68, 0x72, 0x65, 0x61
        /*009d*/ 	.byte	0x64, 0x49, 0x64, 0x78, 0x2e, 0x78, 0x29, 0x20, 0x2f, 0x20, 0x33, 0x32, 0x29, 0x20, 0x25, 0x20
        /*00ad*/ 	.byte	0x34, 0x29, 0x20, 0x3d, 0x3d, 0x20, 0x28, 0x28, 0x28, 0x74, 0x6d, 0x65, 0x6d, 0x5f, 0x61, 0x64
        /*00bd*/ 	.byte	0x64, 0x72, 0x20, 0x3e, 0x3e, 0x20, 0x31, 0x36, 0x29, 0x20, 0x2f, 0x20, 0x33, 0x32, 0x29, 0x20
        /*00cd*/ 	.byte	0x25, 0x20, 0x34, 0x29, 0x00
	.type		__unnamed_1,@object
	.size		__unnamed_1,(__unnamed_2 - __unnamed_1)
__unnamed_1:
        /*00d2*/ 	.byte	0x61, 0x75, 0x74, 0x6f, 0x20, 0x63, 0x75, 0x74, 0x65, 0x3a, 0x3a, 0x61, 0x73, 0x5f, 0x70, 0x6f
        /* <DEDUP_REMOVED lines=24> */
        /*0262*/ 	.byte	0x30, 0x39, 0x36, 0x3e, 0x3e, 0x3e, 0x3e, 0x5d, 0x00
	.type		__unnamed_2,@object
	.size		__unnamed_2,(.L_2 - __unnamed_2)
__unnamed_2:
        /* <DEDUP_REMOVED lines=46> */
        /*054b*/ 	.byte	0x75, 0x74, 0x65, 0x3a, 0x3a, 0x43, 0x3c, 0x30, 0x3e, 0x3e, 0x3e, 0x3e, 0x5d, 0x00
.L_2:


//--------------------- .nv.shared._ZN7cutlass13device_kernelINS_4gemm6kernel13GemmUniversalIN4cute5tupleIJiiiiEEENS1_10collective13CollectiveMmaINS1_35MainloopSm100TmaUmmaWarpSpecializedILi9ELi2ELi4ENS5_IJNS4_1CILi1EEESB_SB_EEEEENS5_IJNSA_ILi64EEENSA_ILi256EEENSA_ILi32EEEEEENS_10bfloat16_tENS5_IJlSB_lEEESI_SJ_NS4_8TiledMMAINS4_8MMA_AtomIJNS4_20SM100_MMA_F16BF16_SSISI_SI_fLi64ELi256ELNS4_4UMMA5MajorE0ELSO_0ELNSN_7ScaleInE0ELSP_0EEEEEENS4_6LayoutISC_NS5_IJNSA_ILi0EEEST_ST_EEEEENS5_IJNS4_10UnderscoreESW_SW_EEEEENS4_13SM90_TMA_LOADENS4_14ComposedLayoutINS4_7SwizzleILi2ELi4ELi3EEENS4_18smem_ptr_flag_bitsILi16EEENSS_INS5_IJNSA_ILi8EEESG_EEENS5_IJSG_SB_EEEEEEEvNS4_8identityESZ_S19_vS1A_EENS_8epilogue10collective18CollectiveEpilogueINS1C_23Sm100TmaWarpSpecializedILi4ELi2ELi32ELb1ELb0EEEJSH_NS5_IJNSS_ISE_SB_EES1H_EEESI_SJ_SI_SJ_NS1C_6fusion15FusionCallbacksIS1G_NS1J_17LinearCombinationISI_fSI_fLNS_15FloatRoundStyleE2EEESH_S1I_JEEENS4_5SM1004TMEM4LOAD26SM100_TMEM_LOAD_16dp256b8xESZ_NS10_INS11_ILi3ELi4ELi3EEES14_NSS_INS5_IJS15_SE_EEENS5_IJSE_SB_EEEEEEENS4_17SM75_U32x4_LDSM_NENS4_14SM90_TMA_STOREES1X_NS4_17SM90_U32x4_STSM_NENS4_39AutoVectorizingCopyWithAssumedAlignmentILi128EEEEEEvvEEEEvNT_6ParamsE --------------------------
	.section	.nv.shared._ZN7cutlass13device_kernelINS_4gemm6kernel13GemmUniversalIN4cute5tupleIJiiiiEEENS1_10collective13CollectiveMmaINS1_35MainloopSm100TmaUmmaWarpSpecializedILi9ELi2ELi4ENS5_IJNS4_1CILi1EEESB_SB_EEEEENS5_IJNSA_ILi64EEENSA_ILi256EEENSA_ILi32EEEEEENS_10bfloat16_tENS5_IJlSB_lEEESI_SJ_NS4_8TiledMMAINS4_8MMA_AtomIJNS4_20SM100_MMA_F16BF16_SSISI_SI_fLi64ELi256ELNS4_4UMMA5MajorE0ELSO_0ELNSN_7ScaleInE0ELSP_0EEEEEENS4_6LayoutISC_NS5_IJNSA_ILi0EEEST_ST_EEEEENS5_IJNS4_10UnderscoreESW_SW_EEEEENS4_13SM90_TMA_LOADENS4_14ComposedLayoutINS4_7SwizzleILi2ELi4ELi3EEENS4_18smem_ptr_flag_bitsILi16EEENSS_INS5_IJNSA_ILi8EEESG_EEENS5_IJSG_SB_EEEEEEEvNS4_8identityESZ_S19_vS1A_EENS_8epilogue10collective18CollectiveEpilogueINS1C_23Sm100TmaWarpSpecializedILi4ELi2ELi32ELb1ELb0EEEJSH_NS5_IJNSS_ISE_SB_EES1H_EEESI_SJ_SI_SJ_NS1C_6fusion15FusionCallbacksIS1G_NS1J_17LinearCombinationISI_fSI_fLNS_15FloatRoundStyleE2EEESH_S1I_JEEENS4_5SM1004TMEM4LOAD26SM100_TMEM_LOAD_16dp256b8xESZ_NS10_INS11_ILi3ELi4ELi3EEES14_NSS_INS5_IJS15_SE_EEENS5_IJSE_SB_EEEEEEENS4_17SM75_U32x4_LDSM_NENS4_14SM90_TMA_STOREES1X_NS4_17SM90_U32x4_STSM_NENS4_39AutoVectorizingCopyWithAssumedAlignmentILi128EEEEEEvvEEEEvNT_6ParamsE,"aw",@nobits
	.sectionflags	@""
	.align	16
	.zero		1024


//--------------------- .nv.shared.reserved.0     --------------------------
	.section	.nv.shared.reserved.0,"aw",@nobits
	.weak		__nv_reservedSMEM_offset_0_alias
	.size		__nv_reservedSMEM_offset_0_alias, 0, 64
	.other		__nv_reservedSMEM_offset_0_alias,@"STO_CUDA_RESERVED_SHARED STV_DEFAULT"
__nv_reservedSMEM_offset_0_alias:
	.zero		0
.nv.shared.reserved.0:
	.zero		64
	.weak		__nv_reservedSMEM_tcgen05_partition
	.type		__nv_reservedSMEM_tcgen05_partition,@object
	.size		__nv_reservedSMEM_tcgen05_partition,(.L_0 - __nv_reservedSMEM_tcgen05_partition)
__nv_reservedSMEM_tcgen05_partition:
	.zero		32
.L_0:


//--------------------- .nv.global                --------------------------
	.section	.nv.global,"aw",@nobits
.nv.global:
	.type		_ZN39_INTERNAL_5a14815e_4_k_cu_d9993631_78474cute1_E,@object
	.size		_ZN39_INTERNAL_5a14815e_4_k_cu_d9993631_78474cute1_E,(_ZN39_INTERNAL_5a14815e_4_k_cu_d9993631_78474cuda3std3__45__cpo6cbeginE - _ZN39_INTERNAL_5a14815e_4_k_cu_d9993631_78474cute1_E)
_ZN39_INTERNAL_5a14815e_4_k_cu_d9993631_78474cute1_E:
	.zero		1
	.type		_ZN39_INTERNAL_5a14815e_4_k_cu_d9993631_78474cuda3std3__45__cpo6cbeginE,@object
	.size		_ZN39_INTERNAL_5a14815e_4_k_cu_d9993631_78474cuda3std3__45__cpo6cbeginE,(_ZN39_INTERNAL_5a14815e_4_k_cu_d9993631_78474cuda3std3__48in_placeE - _ZN39_INTERNAL_5a14815e_4_k_cu_d9993631_78474cuda3std3__45__cpo6cbeginE)
_ZN39_INTERNAL_5a14815e_4_k_cu_d9993631_78474cuda3std3__45__cpo6cbeginE:
	.zero		1
	.type		_ZN39_INTERNAL_5a14815e_4_k_cu_d9993631_78474cuda3std3__48in_placeE,@object
	.size		_ZN39_INTERNAL_5a14815e_4_k_cu_d9993631_78474cuda3std3__48in_placeE,(_ZN39_INTERNAL_5a14815e_4_k_cu_d9993631_78474cuda3std6ranges3__45__cpo9iter_moveE - _ZN39_INTERNAL_5a14815e_4_k_cu_d9993631_78474cuda3std3__48in_placeE)
_ZN39_INTERNAL_5a14815e_4_k_cu_d9993631_78474cuda3std3__48in_placeE:
	.zero		1
	.type		_ZN39_INTERNAL_5a14815e_4_k_cu_d9993631_78474cuda3std6ranges3__45__cpo9iter_moveE,@object
	.size		_ZN39_INTERNAL_5a14815e_4_k_cu_d9993631_78474cuda3std6ranges3__45__cpo9iter_moveE,(_ZN39_INTERNAL_5a14815e_4_k_cu_d9993631_78474cuda3std3__45__cpo5beginE - _ZN39_INTERNAL_5a14815e_4_k_cu_d9993631_78474cuda3std6ranges3__45__cpo9iter_moveE)
_ZN39_INTERNAL_5a14815e_4_k_cu_d9993631_78474cuda3std6ranges3__45__cpo9iter_moveE:
	.zero		1
	.type		_ZN39_INTERNAL_5a14815e_4_k_cu_d9993631_78474cuda3std3__45__cpo5beginE,@object
	.size		_ZN39_INTERNAL_5a14815e_4_k_cu_d9993631_78474cuda3std3__45__cpo5beginE,(_ZN39_INTERNAL_5a14815e_4_k_cu_d9993631_78474cuda3std3__441_GLOBAL__N__5a14815e_4_k_cu_d9993631_78476ignoreE - _ZN39_INTERNAL_5a14815e_4_k_cu_d9993631_78474cuda3std3__45__cpo5beginE)
_ZN39_INTERNAL_5a14815e_4_k_cu_d9993631_78474cuda3std3__45__cpo5beginE:
	.zero		1
	.type		_ZN39_INTERNAL_5a14815e_4_k_cu_d9993631_78474cuda3std3__441_GLOBAL__N__5a14815e_4_k_cu_d9993631_78476ignoreE,@object
	.size		_ZN39_INTERNAL_5a14815e_4_k_cu_d9993631_78474cuda3std3__441_GLOBAL__N__5a14815e_4_k_cu_d9993631_78476ignoreE,(_ZN39_INTERNAL_5a14815e_4_k_cu_d9993631_78474cute7productE - _ZN39_INTERNAL_5a14815e_4_k_cu_d9993631_78474cuda3std3__441_GLOBAL__N__5a14815e_4_k_cu_d9993631_78476ignoreE)
_ZN39_INTERNAL_5a14815e_4_k_cu_d9993631_78474cuda3std3__441_GLOBAL__N__5a14815e_4_k_cu_d9993631_78476ignoreE:
	.zero		1
	.type		_ZN39_INTERNAL_5a14815e_4_k_cu_d9993631_78474cute7productE,@object
	.size		_ZN39_INTERNAL_5a14815e_4_k_cu_d9993631_78474cute7productE,(_ZN39_INTERNAL_5a14815e_4_k_cu_d9993631_78474cuda3std3__45__cpo3endE - _ZN39_INTERNAL_5a14815e_4_k_cu_d9993631_78474cute7productE)
_ZN39_INTERNAL_5a14815e_4_k_cu_d9993631_78474cute7productE:
	.zero		1
	.type		_ZN39_INTERNAL_5a14815e_4_k_cu_d9993631_78474cuda3std3__45__cpo3endE,@object
	.size		_ZN39_INTERNAL_5a14815e_4_k_cu_d9993631_78474cuda3std3__45__cpo3endE,(_ZN39_INTERNAL_5a14815e_4_k_cu_d9993631_78474cuda3std3__419piecewise_constructE - _ZN39_INTERNAL_5a14815e_4_k_cu_d9993631_78474cuda3std3__45__cpo3endE)
_ZN39_INTERNAL_5a14815e_4_k_cu_d9993631_78474cuda3std3__45__cpo3endE:
	.zero		1
	.type		_ZN39_INTERNAL_5a14815e_4_k_cu_d9993631_78474cuda3std3__419piecewise_constructE,@object
	.size		_ZN39_INTERNAL_5a14815e_4_k_cu_d9993631_78474cuda3std3__419piecewise_constructE,(_ZN39_INTERNAL_5a14815e_4_k_cu_d9993631_78474cuda3std3__45__cpo4cendE - _ZN39_INTERNAL_5a14815e_4_k_cu_d9993631_78474cuda3std3__419piecewise_constructE)
_ZN39_INTERNAL_5a14815e_4_k_cu_d9993631_78474cuda3std3__419piecewise_constructE:
	.zero		1
	.type		_ZN39_INTERNAL_5a14815e_4_k_cu_d9993631_78474cuda3std3__45__cpo4cendE,@object
	.size		_ZN39_INTERNAL_5a14815e_4_k_cu_d9993631_78474cuda3std3__45__cpo4cendE,(_ZN39_INTERNAL_5a14815e_4_k_cu_d9993631_78474cuda3std6ranges3__45__cpo4swapE - _ZN39_INTERNAL_5a14815e_4_k_cu_d9993631_78474cuda3std3__45__cpo4cendE)
_ZN39_INTERNAL_5a14815e_4_k_cu_d9993631_78474cuda3std3__45__cpo4cendE:
	.zero		1
	.type		_ZN39_INTERNAL_5a14815e_4_k_cu_d9993631_78474cuda3std6ranges3__45__cpo4swapE,@object
	.size		_ZN39_INTERNAL_5a14815e_4_k_cu_d9993631_78474cuda3std6ranges3__45__cpo4swapE,(.L_10 - _ZN39_INTERNAL_5a14815e_4_k_cu_d9993631_78474cuda3std6ranges3__45__cpo4swapE)
_ZN39_INTERNAL_5a14815e_4_k_cu_d9993631_78474cuda3std6ranges3__45__cpo4swapE:
	.zero		1
.L_10:


//--------------------- .nv.constant0._ZN7cutlass13device_kernelINS_4gemm6kernel13GemmUniversalIN4cute5tupleIJiiiiEEENS1_10collective13CollectiveMmaINS1_35MainloopSm100TmaUmmaWarpSpecializedILi9ELi2ELi4ENS5_IJNS4_1CILi1EEESB_SB_EEEEENS5_IJNSA_ILi64EEENSA_ILi256EEENSA_ILi32EEEEEENS_10bfloat16_tENS5_IJlSB_lEEESI_SJ_NS4_8TiledMMAINS4_8MMA_AtomIJNS4_20SM100_MMA_F16BF16_SSISI_SI_fLi64ELi256ELNS4_4UMMA5MajorE0ELSO_0ELNSN_7ScaleInE0ELSP_0EEEEEENS4_6LayoutISC_NS5_IJNSA_ILi0EEEST_ST_EEEEENS5_IJNS4_10UnderscoreESW_SW_EEEEENS4_13SM90_TMA_LOADENS4_14ComposedLayoutINS4_7SwizzleILi2ELi4ELi3EEENS4_18smem_ptr_flag_bitsILi16EEENSS_INS5_IJNSA_ILi8EEESG_EEENS5_IJSG_SB_EEEEEEEvNS4_8identityESZ_S19_vS1A_EENS_8epilogue10collective18CollectiveEpilogueINS1C_23Sm100TmaWarpSpecializedILi4ELi2ELi32ELb1ELb0EEEJSH_NS5_IJNSS_ISE_SB_EES1H_EEESI_SJ_SI_SJ_NS1C_6fusion15FusionCallbacksIS1G_NS1J_17LinearCombinationISI_fSI_fLNS_15FloatRoundStyleE2EEESH_S1I_JEEENS4_5SM1004TMEM4LOAD26SM100_TMEM_LOAD_16dp256b8xESZ_NS10_INS11_ILi3ELi4ELi3EEES14_NSS_INS5_IJS15_SE_EEENS5_IJSE_SB_EEEEEEENS4_17SM75_U32x4_LDSM_NENS4_14SM90_TMA_STOREES1X_NS4_17SM90_U32x4_STSM_NENS4_39AutoVectorizingCopyWithAssumedAlignmentILi128EEEEEEvvEEEEvNT_6ParamsE --------------------------
	.section	.nv.constant0._ZN7cutlass13device_kernelINS_4gemm6kernel13GemmUniversalIN4cute5tupleIJiiiiEEENS1_10collective13CollectiveMmaINS1_35MainloopSm100TmaUmmaWarpSpecializedILi9ELi2ELi4ENS5_IJNS4_1CILi1EEESB_SB_EEEEENS5_IJNSA_ILi64EEENSA_ILi256EEENSA_ILi32EEEEEENS_10bfloat16_tENS5_IJlSB_lEEESI_SJ_NS4_8TiledMMAINS4_8MMA_AtomIJNS4_20SM100_MMA_F16BF16_SSISI_SI_fLi64ELi256ELNS4_4UMMA5MajorE0ELSO_0ELNSN_7ScaleInE0ELSP_0EEEEEENS4_6LayoutISC_NS5_IJNSA_ILi0EEEST_ST_EEEEENS5_IJNS4_10UnderscoreESW_SW_EEEEENS4_13SM90_TMA_LOADENS4_14ComposedLayoutINS4_7SwizzleILi2ELi4ELi3EEENS4_18smem_ptr_flag_bitsILi16EEENSS_INS5_IJNSA_ILi8EEESG_EEENS5_IJSG_SB_EEEEEEEvNS4_8identityESZ_S19_vS1A_EENS_8epilogue10collective18CollectiveEpilogueINS1C_23Sm100TmaWarpSpecializedILi4ELi2ELi32ELb1ELb0EEEJSH_NS5_IJNSS_ISE_SB_EES1H_EEESI_SJ_SI_SJ_NS1C_6fusion15FusionCallbacksIS1G_NS1J_17LinearCombinationISI_fSI_fLNS_15FloatRoundStyleE2EEESH_S1I_JEEENS4_5SM1004TMEM4LOAD26SM100_TMEM_LOAD_16dp256b8xESZ_NS10_INS11_ILi3ELi4ELi3EEES14_NSS_INS5_IJS15_SE_EEENS5_IJSE_SB_EEEEEEENS4_17SM75_U32x4_LDSM_NENS4_14SM90_TMA_STOREES1X_NS4_17SM90_U32x4_STSM_NENS4_39AutoVectorizingCopyWithAssumedAlignmentILi128EEEEEEvvEEEEvNT_6ParamsE,"a",@progbits
	.sectionflags	@""
	.align	4
.nv.constant0._ZN7cutlass13device_kernelINS_4gemm6kernel13GemmUniversalIN4cute5tupleIJiiiiEEENS1_10collective13CollectiveMmaINS1_35MainloopSm100TmaUmmaWarpSpecializedILi9ELi2ELi4ENS5_IJNS4_1CILi1EEESB_SB_EEEEENS5_IJNSA_ILi64EEENSA_ILi256EEENSA_ILi32EEEEEENS_10bfloat16_tENS5_IJlSB_lEEESI_SJ_NS4_8TiledMMAINS4_8MMA_AtomIJNS4_20SM100_MMA_F16BF16_SSISI_SI_fLi64ELi256ELNS4_4UMMA5MajorE0ELSO_0ELNSN_7ScaleInE0ELSP_0EEEEEENS4_6LayoutISC_NS5_IJNSA_ILi0EEEST_ST_EEEEENS5_IJNS4_10UnderscoreESW_SW_EEEEENS4_13SM90_TMA_LOADENS4_14ComposedLayoutINS4_7SwizzleILi2ELi4ELi3EEENS4_18smem_ptr_flag_bitsILi16EEENSS_INS5_IJNSA_ILi8EEESG_EEENS5_IJSG_SB_EEEEEEEvNS4_8identityESZ_S19_vS1A_EENS_8epilogue10collective18CollectiveEpilogueINS1C_23Sm100TmaWarpSpecializedILi4ELi2ELi32ELb1ELb0EEEJSH_NS5_IJNSS_ISE_SB_EES1H_EEESI_SJ_SI_SJ_NS1C_6fusion15FusionCallbacksIS1G_NS1J_17LinearCombinationISI_fSI_fLNS_15FloatRoundStyleE2EEESH_S1I_JEEENS4_5SM1004TMEM4LOAD26SM100_TMEM_LOAD_16dp256b8xESZ_NS10_INS11_ILi3ELi4ELi3EEES14_NSS_INS5_IJS15_SE_EEENS5_IJSE_SB_EEEEEEENS4_17SM75_U32x4_LDSM_NENS4_14SM90_TMA_STOREES1X_NS4_17SM90_U32x4_STSM_NENS4_39AutoVectorizingCopyWithAssumedAlignmentILi128EEEEEEvvEEEEvNT_6ParamsE:
	.zero		2944


//--------------------- SYMBOLS --------------------------

	.type		.nv.reservedSmem.offset0,@object
	.size		.nv.reservedSmem.offset0,0x4
	.type		.nv.reservedSmem.cap,@object
	.size		.nv.reservedSmem.cap,0x4
	.type		__assertfail,@function
